//
// Generated by NVIDIA NVVM Compiler
//
// Compiler Build ID: CL-36424714
// Cuda compilation tools, release 13.0, V13.0.88
// Based on NVVM 20.0.0
//

.version 9.0
.target sm_100
.address_size 64

	// .globl	_Z16gpu_naive_kernelPdS_S_S_PiS_iS0_ddS_S0_
// _ZZ16gpu_naive_kernelPdS_S_S_PiS_iS0_ddS_S0_E3sum has been demoted

.visible .entry _Z16gpu_naive_kernelPdS_S_S_PiS_iS0_ddS_S0_(
	.param .u64 .ptr .align 1 _Z16gpu_naive_kernelPdS_S_S_PiS_iS0_ddS_S0__param_0,
	.param .u64 .ptr .align 1 _Z16gpu_naive_kernelPdS_S_S_PiS_iS0_ddS_S0__param_1,
	.param .u64 .ptr .align 1 _Z16gpu_naive_kernelPdS_S_S_PiS_iS0_ddS_S0__param_2,
	.param .u64 .ptr .align 1 _Z16gpu_naive_kernelPdS_S_S_PiS_iS0_ddS_S0__param_3,
	.param .u64 .ptr .align 1 _Z16gpu_naive_kernelPdS_S_S_PiS_iS0_ddS_S0__param_4,
	.param .u64 .ptr .align 1 _Z16gpu_naive_kernelPdS_S_S_PiS_iS0_ddS_S0__param_5,
	.param .u32 _Z16gpu_naive_kernelPdS_S_S_PiS_iS0_ddS_S0__param_6,
	.param .u64 .ptr .align 1 _Z16gpu_naive_kernelPdS_S_S_PiS_iS0_ddS_S0__param_7,
	.param .f64 _Z16gpu_naive_kernelPdS_S_S_PiS_iS0_ddS_S0__param_8,
	.param .f64 _Z16gpu_naive_kernelPdS_S_S_PiS_iS0_ddS_S0__param_9,
	.param .u64 .ptr .align 1 _Z16gpu_naive_kernelPdS_S_S_PiS_iS0_ddS_S0__param_10,
	.param .u64 .ptr .align 1 _Z16gpu_naive_kernelPdS_S_S_PiS_iS0_ddS_S0__param_11
)
{
	.reg .pred 	%p<25>;
	.reg .b32 	%r<129>;
	.reg .b32 	%f<22>;
	.reg .b64 	%rd<107>;
	.reg .b64 	%fd<47>;
	// demoted variable
	.shared .align 4 .f32 _ZZ16gpu_naive_kernelPdS_S_S_PiS_iS0_ddS_S0_E3sum;
	ld.param.u64 	%rd17, [_Z16gpu_naive_kernelPdS_S_S_PiS_iS0_ddS_S0__param_2];
	ld.param.u64 	%rd18, [_Z16gpu_naive_kernelPdS_S_S_PiS_iS0_ddS_S0__param_3];
	ld.param.u64 	%rd16, [_Z16gpu_naive_kernelPdS_S_S_PiS_iS0_ddS_S0__param_4];
	ld.param.u64 	%rd19, [_Z16gpu_naive_kernelPdS_S_S_PiS_iS0_ddS_S0__param_5];
	ld.param.u32 	%r33, [_Z16gpu_naive_kernelPdS_S_S_PiS_iS0_ddS_S0__param_6];
	ld.param.u64 	%rd20, [_Z16gpu_naive_kernelPdS_S_S_PiS_iS0_ddS_S0__param_7];
	ld.param.u64 	%rd21, [_Z16gpu_naive_kernelPdS_S_S_PiS_iS0_ddS_S0__param_10];
	ld.param.u64 	%rd22, [_Z16gpu_naive_kernelPdS_S_S_PiS_iS0_ddS_S0__param_11];
	cvta.to.global.u64 	%rd1, %rd19;
	cvta.to.global.u64 	%rd2, %rd21;
	cvta.to.global.u64 	%rd3, %rd22;
	cvta.to.global.u64 	%rd4, %rd18;
	cvta.to.global.u64 	%rd5, %rd16;
	cvta.to.global.u64 	%rd6, %rd17;
	cvta.to.global.u64 	%rd7, %rd20;
	mov.u32 	%r34, %tid.x;
	mov.u32 	%r35, %ntid.x;
	mov.u32 	%r36, %ctaid.x;
	mad.lo.s32 	%r1, %r35, %r36, %r34;
	ld.global.u32 	%r37, [%rd7];
	setp.ge.s32 	%p1, %r1, %r37;
	@%p1 bra 	$L__BB0_2;
	ld.param.u64 	%rd101, [_Z16gpu_naive_kernelPdS_S_S_PiS_iS0_ddS_S0__param_0];
	cvta.to.global.u64 	%rd23, %rd101;
	mul.wide.s32 	%rd24, %r1, 8;
	add.s64 	%rd25, %rd23, %rd24;
	ld.global.f64 	%fd3, [%rd25];
	add.s64 	%rd26, %rd6, %rd24;
	st.global.f64 	[%rd26], %fd3;
$L__BB0_2:
	bar.sync 	0;
	mov.b32 	%r38, 0;
	st.shared.u32 	[_ZZ16gpu_naive_kernelPdS_S_S_PiS_iS0_ddS_S0_E3sum], %r38;
	setp.lt.s32 	%p2, %r33, 2;
	@%p2 bra 	$L__BB0_10;
	mov.b32 	%r114, 1;
$L__BB0_4:
	mul.wide.u32 	%rd27, %r114, 4;
	add.s64 	%rd8, %rd7, %rd27;
	ld.global.u32 	%r40, [%rd8];
	setp.ge.s32 	%p3, %r1, %r40;
	@%p3 bra 	$L__BB0_9;
	mov.b32 	%r41, 0;
	st.shared.u32 	[_ZZ16gpu_naive_kernelPdS_S_S_PiS_iS0_ddS_S0_E3sum], %r41;
	bar.sync 	0;
	ld.global.u32 	%r117, [%rd8+-4];
	setp.lt.s32 	%p4, %r117, 1;
	@%p4 bra 	$L__BB0_8;
	mov.b32 	%r116, 0;
	add.s64 	%rd29, %rd5, %rd27;
	add.s64 	%rd32, %rd3, %rd27;
$L__BB0_7:
	ld.global.u32 	%r43, [%rd29+-4];
	add.s32 	%r44, %r43, %r116;
	mul.wide.s32 	%rd30, %r44, 8;
	add.s64 	%rd31, %rd6, %rd30;
	ld.global.f64 	%fd4, [%rd31];
	ld.global.u32 	%r45, [%rd32];
	mad.lo.s32 	%r46, %r1, %r117, %r1;
	add.s32 	%r47, %r45, %r116;
	add.s32 	%r48, %r47, %r46;
	mul.wide.s32 	%rd33, %r48, 8;
	add.s64 	%rd34, %rd1, %rd33;
	ld.global.f64 	%fd5, [%rd34];
	mul.f64 	%fd6, %fd4, %fd5;
	cvt.rn.f32.f64 	%f1, %fd6;
	atom.shared.add.f32 	%f2, [_ZZ16gpu_naive_kernelPdS_S_S_PiS_iS0_ddS_S0_E3sum], %f1;
	add.s32 	%r116, %r116, 1;
	ld.global.u32 	%r117, [%rd8+-4];
	setp.lt.s32 	%p5, %r116, %r117;
	@%p5 bra 	$L__BB0_7;
$L__BB0_8:
	add.s64 	%rd36, %rd3, %rd27;
	ld.global.u32 	%r49, [%rd36];
	mad.lo.s32 	%r50, %r1, %r117, %r1;
	add.s32 	%r51, %r117, %r49;
	add.s32 	%r52, %r51, %r50;
	mul.wide.s32 	%rd37, %r52, 8;
	add.s64 	%rd38, %rd1, %rd37;
	ld.global.f64 	%fd7, [%rd38];
	cvt.rn.f32.f64 	%f3, %fd7;
	atom.shared.add.f32 	%f4, [_ZZ16gpu_naive_kernelPdS_S_S_PiS_iS0_ddS_S0_E3sum], %f3;
	bar.sync 	0;
	ld.shared.f32 	%f5, [_ZZ16gpu_naive_kernelPdS_S_S_PiS_iS0_ddS_S0_E3sum];
	fma.rn.f32 	%f6, %f5, 0fBBBB989D, 0f3F000000;
	cvt.sat.f32.f32 	%f7, %f6;
	mov.f32 	%f8, 0f4B400001;
	mov.f32 	%f9, 0f437C0000;
	fma.rm.f32 	%f10, %f7, %f9, %f8;
	add.f32 	%f11, %f10, 0fCB40007F;
	neg.f32 	%f12, %f11;
	fma.rn.f32 	%f13, %f5, 0fBFB8AA3B, %f12;
	fma.rn.f32 	%f14, %f5, 0fB2A57060, %f13;
	mov.b32 	%r53, %f10;
	shl.b32 	%r54, %r53, 23;
	mov.b32 	%f15, %r54;
	ex2.approx.ftz.f32 	%f16, %f14;
	fma.rn.f32 	%f17, %f16, %f15, 0f3F800000;
	rcp.rn.f32 	%f18, %f17;
	cvt.f64.f32 	%fd8, %f18;
	add.s64 	%rd39, %rd5, %rd27;
	ld.global.u32 	%r55, [%rd39];
	add.s32 	%r56, %r55, %r1;
	mul.wide.s32 	%rd40, %r56, 8;
	add.s64 	%rd41, %rd6, %rd40;
	st.global.f64 	[%rd41], %fd8;
$L__BB0_9:
	add.s32 	%r114, %r114, 1;
	setp.ne.s32 	%p6, %r114, %r33;
	@%p6 bra 	$L__BB0_4;
$L__BB0_10:
	bar.sync 	0;
	setp.ne.s32 	%p7, %r1, 0;
	@%p7 bra 	$L__BB0_14;
	mul.wide.s32 	%rd42, %r33, 4;
	add.s64 	%rd9, %rd7, %rd42;
	ld.global.u32 	%r57, [%rd9+-4];
	setp.lt.s32 	%p8, %r57, 1;
	@%p8 bra 	$L__BB0_14;
	mov.b32 	%r118, 0;
$L__BB0_13:
	ld.param.u64 	%rd103, [_Z16gpu_naive_kernelPdS_S_S_PiS_iS0_ddS_S0__param_4];
	ld.param.u64 	%rd102, [_Z16gpu_naive_kernelPdS_S_S_PiS_iS0_ddS_S0__param_1];
	cvta.to.global.u64 	%rd43, %rd103;
	add.s64 	%rd45, %rd43, %rd42;
	ld.global.u32 	%r59, [%rd45+-4];
	add.s32 	%r60, %r59, %r118;
	mul.wide.s32 	%rd46, %r60, 8;
	add.s64 	%rd47, %rd6, %rd46;
	ld.global.f64 	%fd9, [%rd47];
	mov.f64 	%fd10, 0d3FF0000000000000;
	sub.f64 	%fd11, %fd10, %fd9;
	mul.f64 	%fd12, %fd9, %fd11;
	cvta.to.global.u64 	%rd48, %rd102;
	mul.wide.u32 	%rd49, %r118, 8;
	add.s64 	%rd50, %rd48, %rd49;
	ld.global.f64 	%fd13, [%rd50];
	sub.f64 	%fd14, %fd13, %fd9;
	mul.f64 	%fd15, %fd12, %fd14;
	add.s64 	%rd51, %rd4, %rd46;
	st.global.f64 	[%rd51], %fd15;
	add.s32 	%r118, %r118, 1;
	ld.global.u32 	%r61, [%rd9+-4];
	setp.lt.s32 	%p9, %r118, %r61;
	@%p9 bra 	$L__BB0_13;
$L__BB0_14:
	setp.lt.s32 	%p10, %r33, 3;
	@%p10 bra 	$L__BB0_22;
	add.s32 	%r119, %r33, -2;
$L__BB0_16:
	mov.b32 	%r62, 0;
	st.shared.u32 	[_ZZ16gpu_naive_kernelPdS_S_S_PiS_iS0_ddS_S0_E3sum], %r62;
	bar.sync 	0;
	mul.wide.u32 	%rd52, %r119, 4;
	add.s64 	%rd10, %rd7, %rd52;
	ld.global.u32 	%r63, [%rd10];
	setp.ge.s32 	%p11, %r1, %r63;
	@%p11 bra 	$L__BB0_21;
	ld.param.u64 	%rd104, [_Z16gpu_naive_kernelPdS_S_S_PiS_iS0_ddS_S0__param_4];
	cvta.to.global.u64 	%rd11, %rd104;
	ld.global.u32 	%r64, [%rd10+4];
	setp.lt.s32 	%p12, %r64, 1;
	@%p12 bra 	$L__BB0_20;
	mov.b32 	%r120, 0;
	add.s64 	%rd54, %rd11, %rd52;
	add.s64 	%rd57, %rd3, %rd52;
$L__BB0_19:
	ld.global.u32 	%r66, [%rd54+4];
	add.s32 	%r67, %r66, %r120;
	mul.wide.s32 	%rd55, %r67, 8;
	add.s64 	%rd56, %rd4, %rd55;
	ld.global.f64 	%fd16, [%rd56];
	ld.global.u32 	%r68, [%rd57+4];
	ld.global.u32 	%r69, [%rd10];
	mad.lo.s32 	%r70, %r1, %r69, %r1;
	add.s32 	%r71, %r68, %r120;
	add.s32 	%r72, %r71, %r70;
	mul.wide.s32 	%rd58, %r72, 8;
	add.s64 	%rd59, %rd1, %rd58;
	ld.global.f64 	%fd17, [%rd59];
	mul.f64 	%fd18, %fd16, %fd17;
	cvt.rn.f32.f64 	%f19, %fd18;
	atom.shared.add.f32 	%f20, [_ZZ16gpu_naive_kernelPdS_S_S_PiS_iS0_ddS_S0_E3sum], %f19;
	add.s32 	%r120, %r120, 1;
	ld.global.u32 	%r73, [%rd10+4];
	setp.lt.s32 	%p13, %r120, %r73;
	@%p13 bra 	$L__BB0_19;
$L__BB0_20:
	bar.sync 	0;
	add.s64 	%rd61, %rd11, %rd52;
	ld.global.u32 	%r74, [%rd61];
	add.s32 	%r75, %r74, %r1;
	mul.wide.s32 	%rd62, %r75, 8;
	add.s64 	%rd63, %rd6, %rd62;
	ld.global.f64 	%fd19, [%rd63];
	mov.f64 	%fd20, 0d3FF0000000000000;
	sub.f64 	%fd21, %fd20, %fd19;
	mul.f64 	%fd22, %fd19, %fd21;
	ld.shared.f32 	%f21, [_ZZ16gpu_naive_kernelPdS_S_S_PiS_iS0_ddS_S0_E3sum];
	cvt.f64.f32 	%fd23, %f21;
	mul.f64 	%fd24, %fd22, %fd23;
	add.s64 	%rd64, %rd4, %rd62;
	st.global.f64 	[%rd64], %fd24;
$L__BB0_21:
	bar.sync 	0;
	add.s32 	%r16, %r119, -1;
	setp.gt.u32 	%p14, %r119, 1;
	mov.u32 	%r119, %r16;
	@%p14 bra 	$L__BB0_16;
$L__BB0_22:
	setp.lt.s32 	%p15, %r33, 2;
	bar.sync 	0;
	@%p15 bra 	$L__BB0_30;
	mov.b32 	%r121, 1;
$L__BB0_24:
	mul.wide.u32 	%rd65, %r121, 4;
	add.s64 	%rd12, %rd7, %rd65;
	ld.global.u32 	%r77, [%rd12];
	setp.ge.s32 	%p16, %r1, %r77;
	@%p16 bra 	$L__BB0_29;
	ld.global.u32 	%r124, [%rd12+-4];
	setp.lt.s32 	%p17, %r124, 1;
	@%p17 bra 	$L__BB0_28;
	mov.b32 	%r123, 0;
	add.s64 	%rd67, %rd3, %rd65;
$L__BB0_27:
	ld.param.f64 	%fd45, [_Z16gpu_naive_kernelPdS_S_S_PiS_iS0_ddS_S0__param_9];
	ld.global.u32 	%r79, [%rd67];
	mad.lo.s32 	%r80, %r1, %r124, %r1;
	add.s32 	%r81, %r79, %r123;
	add.s32 	%r82, %r81, %r80;
	mul.wide.s32 	%rd68, %r82, 8;
	add.s64 	%rd69, %rd2, %rd68;
	ld.global.f64 	%fd25, [%rd69];
	add.s64 	%rd70, %rd1, %rd68;
	ld.global.f64 	%fd26, [%rd70];
	fma.rn.f64 	%fd27, %fd45, %fd25, %fd26;
	st.global.f64 	[%rd70], %fd27;
	add.s32 	%r123, %r123, 1;
	ld.global.u32 	%r124, [%rd12+-4];
	setp.lt.s32 	%p18, %r123, %r124;
	@%p18 bra 	$L__BB0_27;
$L__BB0_28:
	ld.param.f64 	%fd46, [_Z16gpu_naive_kernelPdS_S_S_PiS_iS0_ddS_S0__param_9];
	add.s64 	%rd72, %rd3, %rd65;
	ld.global.u32 	%r83, [%rd72];
	mad.lo.s32 	%r84, %r1, %r124, %r1;
	add.s32 	%r85, %r124, %r83;
	add.s32 	%r86, %r85, %r84;
	mul.wide.s32 	%rd73, %r86, 8;
	add.s64 	%rd74, %rd2, %rd73;
	ld.global.f64 	%fd28, [%rd74];
	add.s64 	%rd75, %rd1, %rd73;
	ld.global.f64 	%fd29, [%rd75];
	fma.rn.f64 	%fd30, %fd46, %fd28, %fd29;
	st.global.f64 	[%rd75], %fd30;
$L__BB0_29:
	bar.sync 	0;
	add.s32 	%r121, %r121, 1;
	setp.ne.s32 	%p19, %r121, %r33;
	@%p19 bra 	$L__BB0_24;
$L__BB0_30:
	setp.lt.s32 	%p20, %r33, 2;
	bar.sync 	0;
	@%p20 bra 	$L__BB0_38;
	mov.b32 	%r125, 1;
$L__BB0_32:
	mul.wide.u32 	%rd76, %r125, 4;
	add.s64 	%rd13, %rd7, %rd76;
	ld.global.u32 	%r88, [%rd13];
	setp.ge.s32 	%p21, %r1, %r88;
	@%p21 bra 	$L__BB0_37;
	ld.global.u32 	%r128, [%rd13+-4];
	setp.lt.s32 	%p22, %r128, 1;
	@%p22 bra 	$L__BB0_36;
	mov.b32 	%r127, 0;
	add.s64 	%rd84, %rd3, %rd76;
$L__BB0_35:
	ld.param.f64 	%fd43, [_Z16gpu_naive_kernelPdS_S_S_PiS_iS0_ddS_S0__param_8];
	ld.param.u64 	%rd105, [_Z16gpu_naive_kernelPdS_S_S_PiS_iS0_ddS_S0__param_4];
	cvta.to.global.u64 	%rd77, %rd105;
	add.s64 	%rd79, %rd77, %rd76;
	ld.global.u32 	%r90, [%rd79];
	add.s32 	%r91, %r90, %r1;
	mul.wide.s32 	%rd80, %r91, 8;
	add.s64 	%rd81, %rd4, %rd80;
	ld.global.f64 	%fd31, [%rd81];
	mul.f64 	%fd32, %fd43, %fd31;
	ld.global.u32 	%r92, [%rd79+-4];
	add.s32 	%r93, %r92, %r127;
	mul.wide.s32 	%rd82, %r93, 8;
	add.s64 	%rd83, %rd6, %rd82;
	ld.global.f64 	%fd33, [%rd83];
	mul.f64 	%fd34, %fd32, %fd33;
	ld.global.u32 	%r94, [%rd84];
	mad.lo.s32 	%r95, %r1, %r128, %r1;
	add.s32 	%r96, %r94, %r127;
	add.s32 	%r97, %r96, %r95;
	mul.wide.s32 	%rd85, %r97, 8;
	add.s64 	%rd86, %rd2, %rd85;
	st.global.f64 	[%rd86], %fd34;
	ld.global.u32 	%r98, [%rd84];
	ld.global.u32 	%r99, [%rd13+-4];
	mad.lo.s32 	%r100, %r1, %r99, %r1;
	add.s32 	%r101, %r98, %r127;
	add.s32 	%r102, %r101, %r100;
	mul.wide.s32 	%rd87, %r102, 8;
	add.s64 	%rd88, %rd2, %rd87;
	ld.global.f64 	%fd35, [%rd88];
	add.s64 	%rd89, %rd1, %rd87;
	ld.global.f64 	%fd36, [%rd89];
	add.f64 	%fd37, %fd35, %fd36;
	st.global.f64 	[%rd89], %fd37;
	add.s32 	%r127, %r127, 1;
	ld.global.u32 	%r128, [%rd13+-4];
	setp.lt.s32 	%p23, %r127, %r128;
	@%p23 bra 	$L__BB0_35;
$L__BB0_36:
	ld.param.f64 	%fd44, [_Z16gpu_naive_kernelPdS_S_S_PiS_iS0_ddS_S0__param_8];
	ld.param.u64 	%rd106, [_Z16gpu_naive_kernelPdS_S_S_PiS_iS0_ddS_S0__param_4];
	cvta.to.global.u64 	%rd90, %rd106;
	mul.wide.u32 	%rd91, %r125, 4;
	add.s64 	%rd92, %rd90, %rd91;
	ld.global.u32 	%r103, [%rd92];
	add.s32 	%r104, %r103, %r1;
	mul.wide.s32 	%rd93, %r104, 8;
	add.s64 	%rd94, %rd4, %rd93;
	ld.global.f64 	%fd38, [%rd94];
	mul.f64 	%fd39, %fd44, %fd38;
	add.s64 	%rd95, %rd3, %rd91;
	ld.global.u32 	%r105, [%rd95];
	mad.lo.s32 	%r106, %r1, %r128, %r1;
	add.s32 	%r107, %r128, %r105;
	add.s32 	%r108, %r107, %r106;
	mul.wide.s32 	%rd96, %r108, 8;
	add.s64 	%rd97, %rd2, %rd96;
	st.global.f64 	[%rd97], %fd39;
	ld.global.u32 	%r109, [%rd95];
	ld.global.u32 	%r110, [%rd13+-4];
	mad.lo.s32 	%r111, %r1, %r110, %r1;
	add.s32 	%r112, %r110, %r109;
	add.s32 	%r113, %r112, %r111;
	mul.wide.s32 	%rd98, %r113, 8;
	add.s64 	%rd99, %rd2, %rd98;
	ld.global.f64 	%fd40, [%rd99];
	add.s64 	%rd100, %rd1, %rd98;
	ld.global.f64 	%fd41, [%rd100];
	add.f64 	%fd42, %fd40, %fd41;
	st.global.f64 	[%rd100], %fd42;
$L__BB0_37:
	add.s32 	%r125, %r125, 1;
	setp.ne.s32 	%p24, %r125, %r33;
	@%p24 bra 	$L__BB0_32;
$L__BB0_38:
	ret;

}
	// .globl	_Z19gpu_improved_kernelPdS_S_S_PiS_iS0_ddS_S0_
.visible .entry _Z19gpu_improved_kernelPdS_S_S_PiS_iS0_ddS_S0_(
	.param .u64 .ptr .align 1 _Z19gpu_improved_kernelPdS_S_S_PiS_iS0_ddS_S0__param_0,
	.param .u64 .ptr .align 1 _Z19gpu_improved_kernelPdS_S_S_PiS_iS0_ddS_S0__param_1,
	.param .u64 .ptr .align 1 _Z19gpu_improved_kernelPdS_S_S_PiS_iS0_ddS_S0__param_2,
	.param .u64 .ptr .align 1 _Z19gpu_improved_kernelPdS_S_S_PiS_iS0_ddS_S0__param_3,
	.param .u64 .ptr .align 1 _Z19gpu_improved_kernelPdS_S_S_PiS_iS0_ddS_S0__param_4,
	.param .u64 .ptr .align 1 _Z19gpu_improved_kernelPdS_S_S_PiS_iS0_ddS_S0__param_5,
	.param .u32 _Z19gpu_improved_kernelPdS_S_S_PiS_iS0_ddS_S0__param_6,
	.param .u64 .ptr .align 1 _Z19gpu_improved_kernelPdS_S_S_PiS_iS0_ddS_S0__param_7,
	.param .f64 _Z19gpu_improved_kernelPdS_S_S_PiS_iS0_ddS_S0__param_8,
	.param .f64 _Z19gpu_improved_kernelPdS_S_S_PiS_iS0_ddS_S0__param_9,
	.param .u64 .ptr .align 1 _Z19gpu_improved_kernelPdS_S_S_PiS_iS0_ddS_S0__param_10,
	.param .u64 .ptr .align 1 _Z19gpu_improved_kernelPdS_S_S_PiS_iS0_ddS_S0__param_11
)
{


	ret;

}


// ===== COMPILED SASS (sm_100) =====

	.target	sm_100

	.elftype	@"ET_EXEC"


//--------------------- .note.nv.tkinfo           --------------------------
	.section	.note.nv.tkinfo,"",@"SHT_NOTE"
	.sectionflags	@"SHF_NOTE_NV_TKINFO"
	.tkinfo
        /*0018*/ 	.word	0x00000002
        /*0030*/ 	.string	""
        /*0030*/ 	.string	"ptxas"
        /*0030*/ 	.string	"Cuda compilation tools, release 13.0, V13.0.88"
        /*0030*/ 	.string	"Build cuda_13.0.r13.0/compiler.36424714_0"
        /*0030*/ 	.string	"-arch sm_100 -m 64 "



//--------------------- .note.nv.cuinfo           --------------------------
	.section	.note.nv.cuinfo,"",@"SHT_NOTE"
	.sectionflags	@"SHF_NOTE_NV_CUINFO"
        /*0018*/ 	.short	0x0002
        /*001a*/ 	.short	0x0064
        /*001c*/ 	.short	0x0082
	.zero		2


//--------------------- .nv.info                  --------------------------
	.section	.nv.info,"",@"SHT_CUDA_INFO"
	.align	4


	//----- nvinfo : EIATTR_REGCOUNT
	.align		4
        /*0000*/ 	.byte	0x04, 0x2f
        /*0002*/ 	.short	(.L_1 - .L_0)
	.align		4
.L_0:
        /*0004*/ 	.word	index@(_Z16gpu_naive_kernelPdS_S_S_PiS_iS0_ddS_S0_)
        /*0008*/ 	.word	0x00000018


	//----- nvinfo : EIATTR_FRAME_SIZE
	.align		4
.L_1:
        /*000c*/ 	.byte	0x04, 0x11
        /*000e*/ 	.short	(.L_3 - .L_2)
	.align		4
.L_2:
        /*0010*/ 	.word	index@($__internal_0_$__cuda_sm20_rcp_rn_f32_slowpath)
        /*0014*/ 	.word	0x00000000


	//----- nvinfo : EIATTR_FRAME_SIZE
	.align		4
.L_3:
        /*0018*/ 	.byte	0x04, 0x11
        /*001a*/ 	.short	(.L_5 - .L_4)
	.align		4
.L_4:
        /*001c*/ 	.word	index@(_Z16gpu_naive_kernelPdS_S_S_PiS_iS0_ddS_S0_)
        /*0020*/ 	.word	0x00000000


	//----- nvinfo : EIATTR_REGCOUNT
	.align		4
.L_5:
        /*0024*/ 	.byte	0x04, 0x2f
        /*0026*/ 	.short	(.L_7 - .L_6)
	.align		4
.L_6:
        /*0028*/ 	.word	index@(_Z19gpu_improved_kernelPdS_S_S_PiS_iS0_ddS_S0_)
        /*002c*/ 	.word	0x00000004


	//----- nvinfo : EIATTR_FRAME_SIZE
	.align		4
.L_7:
        /*0030*/ 	.byte	0x04, 0x11
        /*0032*/ 	.short	(.L_9 - .L_8)
	.align		4
.L_8:
        /*0034*/ 	.word	index@(_Z19gpu_improved_kernelPdS_S_S_PiS_iS0_ddS_S0_)
        /*0038*/ 	.word	0x00000000


	//----- nvinfo : EIATTR_MIN_STACK_SIZE
	.align		4
.L_9:
        /*003c*/ 	.byte	0x04, 0x12
        /*003e*/ 	.short	(.L_11 - .L_10)
	.align		4
.L_10:
        /*0040*/ 	.word	index@(_Z19gpu_improved_kernelPdS_S_S_PiS_iS0_ddS_S0_)
        /*0044*/ 	.word	0x00000000


	//----- nvinfo : EIATTR_MIN_STACK_SIZE
	.align		4
.L_11:
        /*0048*/ 	.byte	0x04, 0x12
        /*004a*/ 	.short	(.L_13 - .L_12)
	.align		4
.L_12:
        /*004c*/ 	.word	index@(_Z16gpu_naive_kernelPdS_S_S_PiS_iS0_ddS_S0_)
        /*0050*/ 	.word	0x00000000
.L_13:


//--------------------- .nv.compat                --------------------------
	.section	.nv.compat,"",@"SHT_CUDA_COMPAT_INFO"
	.align	4
        /*0000*/ 	.byte	0x02, 0x09, 0x00, 0x00, 0x02, 0x02, 0x01, 0x00, 0x02, 0x05, 0x05, 0x00, 0x03, 0x07, 0x01, 0x01
        /*0010*/ 	.byte	0x02, 0x03, 0x00, 0x00, 0x02, 0x06, 0x01, 0x00, 0x04, 0x0b, 0x08, 0x00, 0x01, 0x00, 0x00, 0x00
        /*0020*/ 	.byte	0x00, 0x00, 0x00, 0x00


//--------------------- .nv.info._Z19gpu_improved_kernelPdS_S_S_PiS_iS0_ddS_S0_ --------------------------
	.section	.nv.info._Z19gpu_improved_kernelPdS_S_S_PiS_iS0_ddS_S0_,"",@"SHT_CUDA_INFO"
	.sectionflags	@""
	.align	4


	//----- nvinfo : EIATTR_CUDA_API_VERSION
	.align		4
        /*0000*/ 	.byte	0x04, 0x37
        /*0002*/ 	.short	(.L_15 - .L_14)
.L_14:
        /*0004*/ 	.word	0x00000082


	//----- nvinfo : EIATTR_KPARAM_INFO
	.align		4
.L_15:
        /*0008*/ 	.byte	0x04, 0x17
        /*000a*/ 	.short	(.L_17 - .L_16)
.L_16:
        /*000c*/ 	.word	0x00000000
        /*0010*/ 	.short	0x000b
        /*0012*/ 	.short	0x0058
        /*0014*/ 	.byte	0x00, 0xf5, 0x21, 0x00


	//----- nvinfo : EIATTR_KPARAM_INFO
	.align		4
.L_17:
        /*0018*/ 	.byte	0x04, 0x17
        /*001a*/ 	.short	(.L_19 - .L_18)
.L_18:
        /*001c*/ 	.word	0x00000000
        /*0020*/ 	.short	0x000a
        /*0022*/ 	.short	0x0050
        /*0024*/ 	.byte	0x00, 0xf5, 0x21, 0x00


	//----- nvinfo : EIATTR_KPARAM_INFO
	.align		4
.L_19:
        /*0028*/ 	.byte	0x04, 0x17
        /*002a*/ 	.short	(.L_21 - .L_20)
.L_20:
        /*002c*/ 	.word	0x00000000
        /*0030*/ 	.short	0x0009
        /*0032*/ 	.short	0x0048
        /*0034*/ 	.byte	0x00, 0xf0, 0x21, 0x00


	//----- nvinfo : EIATTR_KPARAM_INFO
	.align		4
.L_21:
        /*0038*/ 	.byte	0x04, 0x17
        /*003a*/ 	.short	(.L_23 - .L_22)
.L_22:
        /*003c*/ 	.word	0x00000000
        /*0040*/ 	.short	0x0008
        /*0042*/ 	.short	0x0040
        /*0044*/ 	.byte	0x00, 0xf0, 0x21, 0x00


	//----- nvinfo : EIATTR_KPARAM_INFO
	.align		4
.L_23:
        /*0048*/ 	.byte	0x04, 0x17
        /*004a*/ 	.short	(.L_25 - .L_24)
.L_24:
        /*004c*/ 	.word	0x00000000
        /*0050*/ 	.short	0x0007
        /*0052*/ 	.short	0x0038
        /*0054*/ 	.byte	0x00, 0xf5, 0x21, 0x00


	//----- nvinfo : EIATTR_KPARAM_INFO
	.align		4
.L_25:
        /*0058*/ 	.byte	0x04, 0x17
        /*005a*/ 	.short	(.L_27 - .L_26)
.L_26:
        /*005c*/ 	.word	0x00000000
        /*0060*/ 	.short	0x0006
        /*0062*/ 	.short	0x0030
        /*0064*/ 	.byte	0x00, 0xf0, 0x11, 0x00


	//----- nvinfo : EIATTR_KPARAM_INFO
	.align		4
.L_27:
        /*0068*/ 	.byte	0x04, 0x17
        /*006a*/ 	.short	(.L_29 - .L_28)
.L_28:
        /*006c*/ 	.word	0x00000000
        /*0070*/ 	.short	0x0005
        /*0072*/ 	.short	0x0028
        /*0074*/ 	.byte	0x00, 0xf5, 0x21, 0x00


	//----- nvinfo : EIATTR_KPARAM_INFO
	.align		4
.L_29:
        /*0078*/ 	.byte	0x04, 0x17
        /*007a*/ 	.short	(.L_31 - .L_30)
.L_30:
        /*007c*/ 	.word	0x00000000
        /*0080*/ 	.short	0x0004
        /*0082*/ 	.short	0x0020
        /*0084*/ 	.byte	0x00, 0xf5, 0x21, 0x00


	//----- nvinfo : EIATTR_KPARAM_INFO
	.align		4
.L_31:
        /*0088*/ 	.byte	0x04, 0x17
        /*008a*/ 	.short	(.L_33 - .L_32)
.L_32:
        /*008c*/ 	.word	0x00000000
        /*0090*/ 	.short	0x0003
        /*0092*/ 	.short	0x0018
        /*0094*/ 	.byte	0x00, 0xf5, 0x21, 0x00


	//----- nvinfo : EIATTR_KPARAM_INFO
	.align		4
.L_33:
        /*0098*/ 	.byte	0x04, 0x17
        /*009a*/ 	.short	(.L_35 - .L_34)
.L_34:
        /*009c*/ 	.word	0x00000000
        /*00a0*/ 	.short	0x0002
        /*00a2*/ 	.short	0x0010
        /*00a4*/ 	.byte	0x00, 0xf5, 0x21, 0x00


	//----- nvinfo : EIATTR_KPARAM_INFO
	.align		4
.L_35:
        /*00a8*/ 	.byte	0x04, 0x17
        /*00aa*/ 	.short	(.L_37 - .L_36)
.L_36:
        /*00ac*/ 	.word	0x00000000
        /*00b0*/ 	.short	0x0001
        /*00b2*/ 	.short	0x0008
        /*00b4*/ 	.byte	0x00, 0xf5, 0x21, 0x00


	//----- nvinfo : EIATTR_KPARAM_INFO
	.align		4
.L_37:
        /*00b8*/ 	.byte	0x04, 0x17
        /*00ba*/ 	.short	(.L_39 - .L_38)
.L_38:
        /*00bc*/ 	.word	0x00000000
        /*00c0*/ 	.short	0x0000
        /*00c2*/ 	.short	0x0000
        /*00c4*/ 	.byte	0x00, 0xf5, 0x21, 0x00


	//----- nvinfo : EIATTR_SPARSE_MMA_MASK
	.align		4
.L_39:
        /*00c8*/ 	.byte	0x03, 0x50
        /*00ca*/ 	.short	0x0000


	//----- nvinfo : EIATTR_MAXREG_COUNT
	.align		4
        /*00cc*/ 	.byte	0x03, 0x1b
        /*00ce*/ 	.short	0x00ff


	//----- nvinfo : EIATTR_MERCURY_ISA_VERSION
	.align		4
        /*00d0*/ 	.byte	0x03, 0x5f
        /*00d2*/ 	.short	0x0101


	//----- nvinfo : EIATTR_VRC_CTA_INIT_COUNT
	.align		4
        /*00d4*/ 	.byte	0x02, 0x4a
	.zero		1
	.zero		1


	//----- nvinfo : EIATTR_EXIT_INSTR_OFFSETS
	.align		4
        /*00d8*/ 	.byte	0x04, 0x1c
        /*00da*/ 	.short	(.L_41 - .L_40)


	//   ....[0]....
.L_40:
        /*00dc*/ 	.word	0x00000010


	//----- nvinfo : EIATTR_CBANK_PARAM_SIZE
	.align		4
.L_41:
        /*00e0*/ 	.byte	0x03, 0x19
        /*00e2*/ 	.short	0x0060


	//----- nvinfo : EIATTR_PARAM_CBANK
	.align		4
        /*00e4*/ 	.byte	0x04, 0x0a
        /*00e6*/ 	.short	(.L_43 - .L_42)
	.align		4
.L_42:
        /*00e8*/ 	.word	index@(.nv.constant0._Z19gpu_improved_kernelPdS_S_S_PiS_iS0_ddS_S0_)
        /*00ec*/ 	.short	0x0380
        /*00ee*/ 	.short	0x0060


	//----- nvinfo : EIATTR_SW_WAR
	.align		4
.L_43:
        /*00f0*/ 	.byte	0x04, 0x36
        /*00f2*/ 	.short	(.L_45 - .L_44)
.L_44:
        /*00f4*/ 	.word	0x00000008
.L_45:


//--------------------- .nv.info._Z16gpu_naive_kernelPdS_S_S_PiS_iS0_ddS_S0_ --------------------------
	.section	.nv.info._Z16gpu_naive_kernelPdS_S_S_PiS_iS0_ddS_S0_,"",@"SHT_CUDA_INFO"
	.sectionflags	@""
	.align	4


	//----- nvinfo : EIATTR_CUDA_API_VERSION
	.align		4
        /*0000*/ 	.byte	0x04, 0x37
        /*0002*/ 	.short	(.L_47 - .L_46)
.L_46:
        /*0004*/ 	.word	0x00000082


	//----- nvinfo : EIATTR_KPARAM_INFO
	.align		4
.L_47:
        /*0008*/ 	.byte	0x04, 0x17
        /*000a*/ 	.short	(.L_49 - .L_48)
.L_48:
        /*000c*/ 	.word	0x00000000
        /*0010*/ 	.short	0x000b
        /*0012*/ 	.short	0x0058
        /*0014*/ 	.byte	0x00, 0xf5, 0x21, 0x00


	//----- nvinfo : EIATTR_KPARAM_INFO
	.align		4
.L_49:
        /*0018*/ 	.byte	0x04, 0x17
        /*001a*/ 	.short	(.L_51 - .L_50)
.L_50:
        /*001c*/ 	.word	0x00000000
        /*0020*/ 	.short	0x000a
        /*0022*/ 	.short	0x0050
        /*0024*/ 	.byte	0x00, 0xf5, 0x21, 0x00


	//----- nvinfo : EIATTR_KPARAM_INFO
	.align		4
.L_51:
        /*0028*/ 	.byte	0x04, 0x17
        /*002a*/ 	.short	(.L_53 - .L_52)
.L_52:
        /*002c*/ 	.word	0x00000000
        /*0030*/ 	.short	0x0009
        /*0032*/ 	.short	0x0048
        /*0034*/ 	.byte	0x00, 0xf0, 0x21, 0x00


	//----- nvinfo : EIATTR_KPARAM_INFO
	.align		4
.L_53:
        /*0038*/ 	.byte	0x04, 0x17
        /*003a*/ 	.short	(.L_55 - .L_54)
.L_54:
        /*003c*/ 	.word	0x00000000
        /*0040*/ 	.short	0x0008
        /*0042*/ 	.short	0x0040
        /*0044*/ 	.byte	0x00, 0xf0, 0x21, 0x00


	//----- nvinfo : EIATTR_KPARAM_INFO
	.align		4
.L_55:
        /*0048*/ 	.byte	0x04, 0x17
        /*004a*/ 	.short	(.L_57 - .L_56)
.L_56:
        /*004c*/ 	.word	0x00000000
        /*0050*/ 	.short	0x0007
        /*0052*/ 	.short	0x0038
        /*0054*/ 	.byte	0x00, 0xf5, 0x21, 0x00


	//----- nvinfo : EIATTR_KPARAM_INFO
	.align		4
.L_57:
        /*0058*/ 	.byte	0x04, 0x17
        /*005a*/ 	.short	(.L_59 - .L_58)
.L_58:
        /*005c*/ 	.word	0x00000000
        /*0060*/ 	.short	0x0006
        /*0062*/ 	.short	0x0030
        /*0064*/ 	.byte	0x00, 0xf0, 0x11, 0x00


	//----- nvinfo : EIATTR_KPARAM_INFO
	.align		4
.L_59:
        /*0068*/ 	.byte	0x04, 0x17
        /*006a*/ 	.short	(.L_61 - .L_60)
.L_60:
        /*006c*/ 	.word	0x00000000
        /*0070*/ 	.short	0x0005
        /*0072*/ 	.short	0x0028
        /*0074*/ 	.byte	0x00, 0xf5, 0x21, 0x00


	//----- nvinfo : EIATTR_KPARAM_INFO
	.align		4
.L_61:
        /*0078*/ 	.byte	0x04, 0x17
        /*007a*/ 	.short	(.L_63 - .L_62)
.L_62:
        /*007c*/ 	.word	0x00000000
        /*0080*/ 	.short	0x0004
        /*0082*/ 	.short	0x0020
        /*0084*/ 	.byte	0x00, 0xf5, 0x21, 0x00


	//----- nvinfo : EIATTR_KPARAM_INFO
	.align		4
.L_63:
        /*0088*/ 	.byte	0x04, 0x17
        /*008a*/ 	.short	(.L_65 - .L_64)
.L_64:
        /*008c*/ 	.word	0x00000000
        /*0090*/ 	.short	0x0003
        /*0092*/ 	.short	0x0018
        /*0094*/ 	.byte	0x00, 0xf5, 0x21, 0x00


	//----- nvinfo : EIATTR_KPARAM_INFO
	.align		4
.L_65:
        /*0098*/ 	.byte	0x04, 0x17
        /*009a*/ 	.short	(.L_67 - .L_66)
.L_66:
        /*009c*/ 	.word	0x00000000
        /*00a0*/ 	.short	0x0002
        /*00a2*/ 	.short	0x0010
        /*00a4*/ 	.byte	0x00, 0xf5, 0x21, 0x00


	//----- nvinfo : EIATTR_KPARAM_INFO
	.align		4
.L_67:
        /*00a8*/ 	.byte	0x04, 0x17
        /*00aa*/ 	.short	(.L_69 - .L_68)
.L_68:
        /*00ac*/ 	.word	0x00000000
        /*00b0*/ 	.short	0x0001
        /*00b2*/ 	.short	0x0008
        /*00b4*/ 	.byte	0x00, 0xf5, 0x21, 0x00


	//----- nvinfo : EIATTR_KPARAM_INFO
	.align		4
.L_69:
        /*00b8*/ 	.byte	0x04, 0x17
        /*00ba*/ 	.short	(.L_71 - .L_70)
.L_70:
        /*00bc*/ 	.word	0x00000000
        /*00c0*/ 	.short	0x0000
        /*00c2*/ 	.short	0x0000
        /*00c4*/ 	.byte	0x00, 0xf5, 0x21, 0x00


	//----- nvinfo : EIATTR_SPARSE_MMA_MASK
	.align		4
.L_71:
        /*00c8*/ 	.byte	0x03, 0x50
        /*00ca*/ 	.short	0x0000


	//----- nvinfo : EIATTR_MAXREG_COUNT
	.align		4
        /*00cc*/ 	.byte	0x03, 0x1b
        /*00ce*/ 	.short	0x00ff


	//----- nvinfo : EIATTR_NUM_BARRIERS
	.align		4
        /*00d0*/ 	.byte	0x02, 0x4c
        /*00d2*/ 	.byte	0x01
	.zero		1


	//----- nvinfo : EIATTR_MERCURY_ISA_VERSION
	.align		4
        /*00d4*/ 	.byte	0x03, 0x5f
        /*00d6*/ 	.short	0x0101


	//----- nvinfo : EIATTR_VRC_CTA_INIT_COUNT
	.align		4
        /*00d8*/ 	.byte	0x02, 0x4a
	.zero		1
	.zero		1


	//----- nvinfo : EIATTR_EXIT_INSTR_OFFSETS
	.align		4
        /*00dc*/ 	.byte	0x04, 0x1c
        /*00de*/ 	.short	(.L_73 - .L_72)


	//   ....[0]....
.L_72:
        /*00e0*/ 	.word	0x000011d0


	//   ....[1]....
        /*00e4*/ 	.word	0x00001700


	//----- nvinfo : EIATTR_CRS_STACK_SIZE
	.align		4
.L_73:
        /*00e8*/ 	.byte	0x04, 0x1e
        /*00ea*/ 	.short	(.L_75 - .L_74)
.L_74:
        /*00ec*/ 	.word	0x00000000


	//----- nvinfo : EIATTR_CBANK_PARAM_SIZE
	.align		4
.L_75:
        /*00f0*/ 	.byte	0x03, 0x19
        /*00f2*/ 	.short	0x0060


	//----- nvinfo : EIATTR_PARAM_CBANK
	.align		4
        /*00f4*/ 	.byte	0x04, 0x0a
        /*00f6*/ 	.short	(.L_77 - .L_76)
	.align		4
.L_76:
        /*00f8*/ 	.word	index@(.nv.constant0._Z16gpu_naive_kernelPdS_S_S_PiS_iS0_ddS_S0_)
        /*00fc*/ 	.short	0x0380
        /*00fe*/ 	.short	0x0060


	//----- nvinfo : EIATTR_SW_WAR
	.align		4
.L_77:
        /*0100*/ 	.byte	0x04, 0x36
        /*0102*/ 	.short	(.L_79 - .L_78)
.L_78:
        /*0104*/ 	.word	0x00000008
.L_79:


//--------------------- .nv.callgraph             --------------------------
	.section	.nv.callgraph,"",@"SHT_CUDA_CALLGRAPH"
	.align	4
	.sectionentsize	8
	.align		4
        /*0000*/ 	.word	0x00000000
	.align		4
        /*0004*/ 	.word	0xffffffff
	.align		4
        /*0008*/ 	.word	0x00000000
	.align		4
        /*000c*/ 	.word	0xfffffffe
	.align		4
        /*0010*/ 	.word	0x00000000
	.align		4
        /*0014*/ 	.word	0xfffffffd
	.align		4
        /*0018*/ 	.word	0x00000000
	.align		4
        /*001c*/ 	.word	0xfffffffc


//--------------------- .text._Z19gpu_improved_kernelPdS_S_S_PiS_iS0_ddS_S0_ --------------------------
	.section	.text._Z19gpu_improved_kernelPdS_S_S_PiS_iS0_ddS_S0_,"ax",@progbits
	.align	128
        .global         _Z19gpu_improved_kernelPdS_S_S_PiS_iS0_ddS_S0_
        .type           _Z19gpu_improved_kernelPdS_S_S_PiS_iS0_ddS_S0_,@function
        .size           _Z19gpu_improved_kernelPdS_S_S_PiS_iS0_ddS_S0_,(.L_x_38 - _Z19gpu_improved_kernelPdS_S_S_PiS_iS0_ddS_S0_)
        .other          _Z19gpu_improved_kernelPdS_S_S_PiS_iS0_ddS_S0_,@"STO_CUDA_ENTRY STV_DEFAULT"
_Z19gpu_improved_kernelPdS_S_S_PiS_iS0_ddS_S0_:
.text._Z19gpu_improved_kernelPdS_S_S_PiS_iS0_ddS_S0_:
[----:B------:R-:W-:Y:S01]  /*0000*/  LDC R1, c[0x0][0x37c] ;  /* 0x0000df00ff017b82 */ /* 0x000fe20000000800 */
[----:B------:R-:W-:Y:S05]  /*0010*/  EXIT ;  /* 0x000000000000794d */ /* 0x000fea0003800000 */
.L_x_0:
[----:B------:R-:W-:-:S00]  /*0020*/  BRA `(.L_x_0) ;  /* 0xfffffffc00fc7947 */ /* 0x000fc0000383ffff */
[----:B------:R-:W-:-:S00]  /*0030*/  NOP ;  /* 0x0000000000007918 */ /* 0x000fc00000000000 */
        /* <DEDUP_REMOVED lines=12> */
.L_x_38:


//--------------------- .text._Z16gpu_naive_kernelPdS_S_S_PiS_iS0_ddS_S0_ --------------------------
	.section	.text._Z16gpu_naive_kernelPdS_S_S_PiS_iS0_ddS_S0_,"ax",@progbits
	.align	128
        .global         _Z16gpu_naive_kernelPdS_S_S_PiS_iS0_ddS_S0_
        .type           _Z16gpu_naive_kernelPdS_S_S_PiS_iS0_ddS_S0_,@function
        .size           _Z16gpu_naive_kernelPdS_S_S_PiS_iS0_ddS_S0_,(.L_x_37 - _Z16gpu_naive_kernelPdS_S_S_PiS_iS0_ddS_S0_)
        .other          _Z16gpu_naive_kernelPdS_S_S_PiS_iS0_ddS_S0_,@"STO_CUDA_ENTRY STV_DEFAULT"
_Z16gpu_naive_kernelPdS_S_S_PiS_iS0_ddS_S0_:
.text._Z16gpu_naive_kernelPdS_S_S_PiS_iS0_ddS_S0_:
[----:B------:R-:W-:Y:S08]  /*0000*/  LDC R1, c[0x0][0x37c] ;  /* 0x0000df00ff017b82 */ /* 0x000ff00000000800 */
[----:B------:R-:W0:Y:S01]  /*0010*/  LDC.64 R4, c[0x0][0x3b8] ;  /* 0x0000ee00ff047b82 */ /* 0x000e220000000a00 */
[----:B------:R-:W0:Y:S02]  /*0020*/  LDCU.64 UR8, c[0x0][0x358] ;  /* 0x00006b00ff0877ac */ /* 0x000e240008000a00 */
[----:B0-----:R-:W2:Y:S01]  /*0030*/  LDG.E R5, desc[UR8][R4.64] ;  /* 0x0000000804057981 */ /* 0x001ea2000c1e1900 */
[----:B------:R-:W0:Y:S01]  /*0040*/  LDCU UR4, c[0x0][0x360] ;  /* 0x00006c00ff0477ac */ /* 0x000e220008000800 */
[----:B------:R-:W0:Y:S01]  /*0050*/  S2R R2, SR_TID.X ;  /* 0x0000000000027919 */ /* 0x000e220000002100 */
[----:B------:R-:W0:Y:S02]  /*0060*/  S2R R3, SR_CTAID.X ;  /* 0x0000000000037919 */ /* 0x000e240000002500 */
[----:B0-----:R-:W-:-:S05]  /*0070*/  IMAD R2, R3, UR4, R2 ;  /* 0x0000000403027c24 */ /* 0x001fca000f8e0202 */
[----:B--2---:R-:W-:-:S13]  /*0080*/  ISETP.GE.AND P0, PT, R2, R5, PT ;  /* 0x000000050200720c */ /* 0x004fda0003f06270 */
[----:B------:R-:W0:Y:S08]  /*0090*/  @!P0 LDC.64 R6, c[0x0][0x380] ;  /* 0x0000e000ff068b82 */ /* 0x000e300000000a00 */
[----:B------:R-:W1:Y:S01]  /*00a0*/  @!P0 LDC.64 R8, c[0x0][0x390] ;  /* 0x0000e400ff088b82 */ /* 0x000e620000000a00 */
[----:B0-----:R-:W-:-:S06]  /*00b0*/  @!P0 IMAD.WIDE R6, R2, 0x8, R6 ;  /* 0x0000000802068825 */ /* 0x001fcc00078e0206 */
[----:B------:R-:W2:Y:S01]  /*00c0*/  @!P0 LDG.E.64 R6, desc[UR8][R6.64] ;  /* 0x0000000806068981 */ /* 0x000ea2000c1e1b00 */
[----:B------:R-:W0:Y:S01]  /*00d0*/  S2UR UR5, SR_CgaCtaId ;  /* 0x00000000000579c3 */ /* 0x000e220000008800 */
[----:B-1----:R-:W-:Y:S01]  /*00e0*/  @!P0 IMAD.WIDE R4, R2, 0x8, R8 ;  /* 0x0000000802048825 */ /* 0x002fe200078e0208 */
[----:B------:R-:W-:Y:S02]  /*00f0*/  UMOV UR4, 0x400 ;  /* 0x0000040000047882 */ /* 0x000fe40000000000 */
[----:B0-----:R-:W-:Y:S01]  /*0100*/  ULEA UR4, UR5, UR4, 0x18 ;  /* 0x0000000405047291 */ /* 0x001fe2000f8ec0ff */
[----:B------:R-:W0:Y:S02]  /*0110*/  LDCU UR5, c[0x0][0x3b0] ;  /* 0x00007600ff0577ac */ /* 0x000e240008000800 */
[----:B0-----:R-:W-:Y:S01]  /*0120*/  UISETP.GE.AND UP0, UPT, UR5, 0x2, UPT ;  /* 0x000000020500788c */ /* 0x001fe2000bf06270 */
[----:B--2---:R0:W-:Y:S01]  /*0130*/  @!P0 STG.E.64 desc[UR8][R4.64], R6 ;  /* 0x0000000604008986 */ /* 0x0041e2000c101b08 */
[----:B------:R-:W-:Y:S06]  /*0140*/  BAR.SYNC.DEFER_BLOCKING 0x0 ;  /* 0x0000000000007b1d */ /* 0x000fec0000010000 */
[----:B------:R-:W-:Y:S01]  /*0150*/  STS [UR4], RZ ;  /* 0x000000ffff007988 */ /* 0x000fe20008000804 */
[----:B------:R-:W-:Y:S05]  /*0160*/  BRA.U !UP0, `(.L_x_1) ;  /* 0x00000005088c7547 */ /* 0x000fea000b800000 */
[----:B------:R-:W-:-:S07]  /*0170*/  HFMA2 R3, -RZ, RZ, 0, 5.9604644775390625e-08 ;  /* 0x00000001ff037431 */ /* 0x000fce00000001ff */
.L_x_11:
[----:B01----:R-:W0:Y:S02]  /*0180*/  LDC.64 R4, c[0x0][0x3b8] ;  /* 0x0000ee00ff047b82 */ /* 0x003e240000000a00 */
[----:B0-----:R-:W-:-:S05]  /*0190*/  IMAD.WIDE.U32 R6, R3, 0x4, R4 ;  /* 0x0000000403067825 */ /* 0x001fca00078e0004 */
[----:B------:R-:W2:Y:S01]  /*01a0*/  LDG.E R5, desc[UR8][R6.64] ;  /* 0x0000000806057981 */ /* 0x000ea2000c1e1900 */
[----:B------:R-:W-:Y:S05]  /*01b0*/  YIELD ;  /* 0x0000000000007946 */ /* 0x000fea0003800000 */
[----:B------:R-:W0:Y:S01]  /*01c0*/  LDCU UR4, c[0x0][0x3b0] ;  /* 0x00007600ff0477ac */ /* 0x000e220008000800 */
[----:B------:R-:W-:Y:S01]  /*01d0*/  MOV R4, R3 ;  /* 0x0000000300047202 */ /* 0x000fe20000000f00 */
[----:B------:R-:W-:-:S05]  /*01e0*/  VIADD R3, R3, 0x1 ;  /* 0x0000000103037836 */ /* 0x000fca0000000000 */
[----:B0-----:R-:W-:Y:S02]  /*01f0*/  ISETP.NE.AND P3, PT, R3, UR4, PT ;  /* 0x0000000403007c0c */ /* 0x001fe4000bf65270 */
[----:B--2---:R-:W-:-:S13]  /*0200*/  ISETP.GE.AND P0, PT, R2, R5, PT ;  /* 0x000000050200720c */ /* 0x004fda0003f06270 */
[----:B------:R-:W-:Y:S05]  /*0210*/  @P0 BRA `(.L_x_2) ;  /* 0x00000004005c0947 */ /* 0x000fea0003800000 */
[----:B------:R-:W0:Y:S01]  /*0220*/  S2R R5, SR_CgaCtaId ;  /* 0x0000000000057919 */ /* 0x000e220000008800 */
[----:B------:R-:W-:Y:S01]  /*0230*/  MOV R0, 0x400 ;  /* 0x0000040000007802 */ /* 0x000fe20000000f00 */
[----:B------:R-:W-:Y:S05]  /*0240*/  WARPSYNC.ALL ;  /* 0x0000000000007948 */ /* 0x000fea0003800000 */
[----:B0-----:R-:W-:-:S05]  /*0250*/  LEA R0, R5, R0, 0x18 ;  /* 0x0000000005007211 */ /* 0x001fca00078ec0ff */
[----:B------:R0:W-:Y:S01]  /*0260*/  STS [R0], RZ ;  /* 0x000000ff00007388 */ /* 0x0001e20000000800 */
[----:B------:R-:W-:Y:S06]  /*0270*/  BAR.SYNC.DEFER_BLOCKING 0x0 ;  /* 0x0000000000007b1d */ /* 0x000fec0000010000 */
[----:B------:R-:W2:Y:S01]  /*0280*/  LDG.E R5, desc[UR8][R6.64+-0x4] ;  /* 0xfffffc0806057981 */ /* 0x000ea2000c1e1900 */
[----:B------:R-:W-:Y:S01]  /*0290*/  BSSY B0, `(.L_x_3) ;  /* 0x000001f000007945 */ /* 0x000fe20003800000 */
[----:B--2---:R-:W-:-:S13]  /*02a0*/  ISETP.GE.AND P0, PT, R5, 0x1, PT ;  /* 0x000000010500780c */ /* 0x004fda0003f06270 */
[----:B0-----:R-:W-:Y:S05]  /*02b0*/  @!P0 BRA `(.L_x_4) ;  /* 0x0000000000708947 */ /* 0x001fea0003800000 */
[----:B------:R-:W0:Y:S08]  /*02c0*/  LDC.64 R6, c[0x0][0x3a0] ;  /* 0x0000e800ff067b82 */ /* 0x000e300000000a00 */
[----:B------:R-:W1:Y:S01]  /*02d0*/  LDC.64 R8, c[0x0][0x3d8] ;  /* 0x0000f600ff087b82 */ /* 0x000e620000000a00 */
[----:B0-----:R-:W-:-:S06]  /*02e0*/  IMAD.WIDE.U32 R6, R4, 0x4, R6 ;  /* 0x0000000404067825 */ /* 0x001fcc00078e0006 */
[----:B------:R0:W5:Y:S01]  /*02f0*/  LDG.E R6, desc[UR8][R6.64+-0x4] ;  /* 0xfffffc0806067981 */ /* 0x000162000c1e1900 */
[----:B-1----:R-:W-:-:S05]  /*0300*/  IMAD.WIDE.U32 R8, R4, 0x4, R8 ;  /* 0x0000000404087825 */ /* 0x002fca00078e0008 */
[----:B------:R0:W5:Y:S01]  /*0310*/  LDG.E R15, desc[UR8][R8.64] ;  /* 0x00000008080f7981 */ /* 0x000162000c1e1900 */
[----:B------:R-:W-:-:S07]  /*0320*/  MOV R14, RZ ;  /* 0x000000ff000e7202 */ /* 0x000fce0000000f00 */
.L_x_7:
[----:B------:R-:W1:Y:S01]  /*0330*/  LDC.64 R10, c[0x0][0x390] ;  /* 0x0000e400ff0a7b82 */ /* 0x000e620000000a00 */
[----:B------:R-:W-:Y:S01]  /*0340*/  IMAD R13, R2, R5, R2 ;  /* 0x00000005020d7224 */ /* 0x000fe200078e0202 */
[----:B0----5:R-:W-:-:S04]  /*0350*/  IADD3 R7, PT, PT, R6, R14, RZ ;  /* 0x0000000e06077210 */ /* 0x021fc80007ffe0ff */
[----:B------:R-:W-:Y:S02]  /*0360*/  IADD3 R13, PT, PT, R13, R15, R14 ;  /* 0x0000000f0d0d7210 */ /* 0x000fe40007ffe00e */
[----:B------:R-:W0:Y:S01]  /*0370*/  LDC.64 R8, c[0x0][0x3a8] ;  /* 0x0000ea00ff087b82 */ /* 0x000e220000000a00 */
[----:B-1----:R-:W-:-:S06]  /*0380*/  IMAD.WIDE R10, R7, 0x8, R10 ;  /* 0x00000008070a7825 */ /* 0x002fcc00078e020a */
[----:B------:R-:W2:Y:S01]  /*0390*/  LDG.E.64 R10, desc[UR8][R10.64] ;  /* 0x000000080a0a7981 */ /* 0x000ea2000c1e1b00 */
[----:B0-----:R-:W-:-:S06]  /*03a0*/  IMAD.WIDE R8, R13, 0x8, R8 ;  /* 0x000000080d087825 */ /* 0x001fcc00078e0208 */
[----:B------:R-:W2:Y:S01]  /*03b0*/  LDG.E.64 R8, desc[UR8][R8.64] ;  /* 0x0000000808087981 */ /* 0x000ea2000c1e1b00 */
[----:B------:R-:W-:Y:S05]  /*03c0*/  YIELD ;  /* 0x0000000000007946 */ /* 0x000fea0003800000 */
[----:B------:R-:W-:Y:S01]  /*03d0*/  BSSY.RECONVERGENT B1, `(.L_x_5) ;  /* 0x0000007000017945 */ /* 0x000fe20003800200 */
[----:B--2---:R-:W-:-:S10]  /*03e0*/  DMUL R12, R10, R8 ;  /* 0x000000080a0c7228 */ /* 0x004fd40000000000 */
[----:B------:R0:W1:Y:S02]  /*03f0*/  F2F.F32.F64 R13, R12 ;  /* 0x0000000c000d7310 */ /* 0x0000640000301000 */
.L_x_6:
[----:B------:R-:W1:Y:S02]  /*0400*/  LDS R8, [R0] ;  /* 0x0000000000087984 */ /* 0x000e640000000800 */
[----:B-1----:R-:W-:-:S05]  /*0410*/  FADD R9, R13, R8 ;  /* 0x000000080d097221 */ /* 0x002fca0000000000 */
[----:B------:R-:W1:Y:S02]  /*0420*/  ATOMS.CAST.SPIN P0, [R0], R8, R9 ;  /* 0x000000080000758d */ /* 0x000e640001800009 */
[----:B-1----:R-:W-:Y:S05]  /*0430*/  @!P0 BRA `(.L_x_6) ;  /* 0xfffffffc00f08947 */ /* 0x002fea000383ffff */
[----:B------:R-:W-:Y:S05]  /*0440*/  BSYNC.RECONVERGENT B1 ;  /* 0x0000000000017941 */ /* 0x000fea0003800200 */
.L_x_5:
[----:B------:R-:W-:-:S05]  /*0450*/  VIADD R14, R14, 0x1 ;  /* 0x000000010e0e7836 */ /* 0x000fca0000000000 */
[----:B------:R-:W-:-:S13]  /*0460*/  ISETP.GE.AND P0, PT, R14, R5, PT ;  /* 0x000000050e00720c */ /* 0x000fda0003f06270 */
[----:B------:R-:W-:Y:S05]  /*0470*/  @!P0 BRA `(.L_x_7) ;  /* 0xfffffffc00ac8947 */ /* 0x000fea000383ffff */
.L_x_4:
[----:B------:R-:W-:Y:S05]  /*0480*/  BSYNC B0 ;  /* 0x0000000000007941 */ /* 0x000fea0003800000 */
.L_x_3:
[----:B------:R-:W1:Y:S02]  /*0490*/  LDC.64 R6, c[0x0][0x3d8] ;  /* 0x0000f600ff067b82 */ /* 0x000e640000000a00 */
[----:B-1----:R-:W-:-:S06]  /*04a0*/  IMAD.WIDE.U32 R8, R4, 0x4, R6 ;  /* 0x0000000404087825 */ /* 0x002fcc00078e0006 */
[----:B------:R-:W1:Y:S01]  /*04b0*/  LDC.64 R6, c[0x0][0x3a8] ;  /* 0x0000ea00ff067b82 */ /* 0x000e620000000a00 */
[----:B------:R-:W2:Y:S01]  /*04c0*/  LDG.E R8, desc[UR8][R8.64] ;  /* 0x0000000808087981 */ /* 0x000ea2000c1e1900 */
[-C--:B------:R-:W-:Y:S01]  /*04d0*/  IMAD R0, R2, R5.reuse, R2 ;  /* 0x0000000502007224 */ /* 0x080fe200078e0202 */
[----:B------:R-:W3:Y:S04]  /*04e0*/  S2R R11, SR_CgaCtaId ;  /* 0x00000000000b7919 */ /* 0x000ee80000008800 */
[----:B--2---:R-:W-:-:S05]  /*04f0*/  IADD3 R5, PT, PT, R0, R5, R8 ;  /* 0x0000000500057210 */ /* 0x004fca0007ffe008 */
[----:B-1----:R-:W-:-:S06]  /*0500*/  IMAD.WIDE R6, R5, 0x8, R6 ;  /* 0x0000000805067825 */ /* 0x002fcc00078e0206 */
[----:B------:R-:W2:Y:S01]  /*0510*/  LDG.E.64 R6, desc[UR8][R6.64] ;  /* 0x0000000806067981 */ /* 0x000ea2000c1e1b00 */
[----:B------:R-:W-:-:S04]  /*0520*/  MOV R0, 0x400 ;  /* 0x0000040000007802 */ /* 0x000fc80000000f00 */
[----:B---3--:R-:W-:Y:S01]  /*0530*/  LEA R11, R11, R0, 0x18 ;  /* 0x000000000b0b7211 */ /* 0x008fe200078ec0ff */
[----:B--2---:R1:W2:Y:S06]  /*0540*/  F2F.F32.F64 R5, R6 ;  /* 0x0000000600057310 */ /* 0x0042ac0000301000 */
.L_x_8:
[----:B-1----:R-:W2:Y:S02]  /*0550*/  LDS R6, [R11] ;  /* 0x000000000b067984 */ /* 0x002ea40000000800 */
[----:B--2---:R-:W-:-:S05]  /*0560*/  FADD R7, R5, R6 ;  /* 0x0000000605077221 */ /* 0x004fca0000000000 */
[----:B------:R-:W1:Y:S02]  /*0570*/  ATOMS.CAST.SPIN P0, [R11], R6, R7 ;  /* 0x000000060b00758d */ /* 0x000e640001800007 */
[----:B-1----:R-:W-:Y:S05]  /*0580*/  @!P0 BRA `(.L_x_8) ;  /* 0xfffffffc00f08947 */ /* 0x002fea000383ffff */
[----:B------:R-:W-:Y:S05]  /*0590*/  WARPSYNC.ALL ;  /* 0x0000000000007948 */ /* 0x000fea0003800000 */
[----:B------:R-:W-:Y:S01]  /*05a0*/  BAR.SYNC.DEFER_BLOCKING 0x0 ;  /* 0x0000000000007b1d */ /* 0x000fe20000010000 */
[----:B------:R-:W-:Y:S01]  /*05b0*/  HFMA2 R6, -RZ, RZ, 3.7421875, 0 ;  /* 0x437c0000ff067431 */ /* 0x000fe200000001ff */
[----:B------:R-:W-:-:S04]  /*05c0*/  MOV R5, 0x3bbb989d ;  /* 0x3bbb989d00057802 */ /* 0x000fc80000000f00 */
[----:B------:R-:W1:Y:S02]  /*05d0*/  LDS R0, [R11] ;  /* 0x000000000b007984 */ /* 0x000e640000000800 */
[----:B-1----:R-:W-:-:S04]  /*05e0*/  FFMA.SAT R5, R0, -R5, 0.5 ;  /* 0x3f00000000057423 */ /* 0x002fc80000002805 */
[----:B------:R-:W-:-:S04]  /*05f0*/  FFMA.RM R5, R5, R6, 12582913 ;  /* 0x4b40000105057423 */ /* 0x000fc80000004006 */
[C---:B------:R-:W-:Y:S01]  /*0600*/  FADD R7, R5.reuse, -12583039 ;  /* 0xcb40007f05077421 */ /* 0x040fe20000000000 */
[----:B------:R-:W-:-:S03]  /*0610*/  IMAD.SHL.U32 R5, R5, 0x800000, RZ ;  /* 0x0080000005057824 */ /* 0x000fc600078e00ff */
[----:B------:R-:W-:-:S04]  /*0620*/  FFMA R7, R0, -1.4426950216293334961, -R7 ;  /* 0xbfb8aa3b00077823 */ /* 0x000fc80000000807 */
[----:B------:R-:W-:-:S04]  /*0630*/  FFMA R7, R0, -1.925963033500011079e-08, R7 ;  /* 0xb2a5706000077823 */ /* 0x000fc80000000007 */
[----:B------:R-:W1:Y:S02]  /*0640*/  MUFU.EX2 R0, R7 ;  /* 0x0000000700007308 */ /* 0x000e640000000800 */
[----:B-1----:R-:W-:-:S05]  /*0650*/  FFMA R0, R5, R0, 1 ;  /* 0x3f80000005007423 */ /* 0x002fca0000000000 */
[----:B------:R-:W-:-:S04]  /*0660*/  IADD3 R5, PT, PT, R0, 0x1800000, RZ ;  /* 0x0180000000057810 */ /* 0x000fc80007ffe0ff */
[----:B------:R-:W-:-:S04]  /*0670*/  LOP3.LUT R5, R5, 0x7f800000, RZ, 0xc0, !PT ;  /* 0x7f80000005057812 */ /* 0x000fc800078ec0ff */
[----:B------:R-:W-:-:S13]  /*0680*/  ISETP.GT.U32.AND P0, PT, R5, 0x1ffffff, PT ;  /* 0x01ffffff0500780c */ /* 0x000fda0003f04070 */
[----:B------:R-:W-:Y:S05]  /*0690*/  @P0 BRA `(.L_x_9) ;  /* 0x00000000000c0947 */ /* 0x000fea0003800000 */
[----:B------:R-:W-:-:S07]  /*06a0*/  MOV R6, 0x6c0 ;  /* 0x000006c000067802 */ /* 0x000fce0000000f00 */
[----:B0-----:R-:W-:Y:S05]  /*06b0*/  CALL.REL.NOINC `($__internal_0_$__cuda_sm20_rcp_rn_f32_slowpath) ;  /* 0x0000001000147944 */ /* 0x001fea0003c00000 */
[----:B------:R-:W-:Y:S05]  /*06c0*/  BRA `(.L_x_10) ;  /* 0x0000000000107947 */ /* 0x000fea0003800000 */
.L_x_9:
[----:B------:R-:W1:Y:S02]  /*06d0*/  MUFU.RCP R5, R0 ;  /* 0x0000000000057308 */ /* 0x000e640000001000 */
[----:B-1----:R-:W-:-:S04]  /*06e0*/  FFMA R6, R0, R5, -1 ;  /* 0xbf80000000067423 */ /* 0x002fc80000000005 */
[----:B------:R-:W-:-:S04]  /*06f0*/  FADD.FTZ R6, -R6, -RZ ;  /* 0x800000ff06067221 */ /* 0x000fc80000010100 */
[----:B------:R-:W-:-:S07]  /*0700*/  FFMA R5, R5, R6, R5 ;  /* 0x0000000605057223 */ /* 0x000fce0000000005 */
.L_x_10:
[----:B------:R-:W1:Y:S02]  /*0710*/  LDC.64 R6, c[0x0][0x3a0] ;  /* 0x0000e800ff067b82 */ /* 0x000e640000000a00 */
[----:B-1----:R-:W-:-:S06]  /*0720*/  IMAD.WIDE.U32 R8, R4, 0x4, R6 ;  /* 0x0000000404087825 */ /* 0x002fcc00078e0006 */
[----:B------:R-:W1:Y:S01]  /*0730*/  LDC.64 R6, c[0x0][0x390] ;  /* 0x0000e400ff067b82 */ /* 0x000e620000000a00 */
[----:B------:R-:W2:Y:S01]  /*0740*/  LDG.E R9, desc[UR8][R8.64] ;  /* 0x0000000808097981 */ /* 0x000ea2000c1e1900 */
[----:B------:R-:W3:Y:S01]  /*0750*/  F2F.F64.F32 R4, R5 ;  /* 0x0000000500047310 */ /* 0x000ee20000201800 */
[----:B--2---:R-:W-:-:S05]  /*0760*/  IADD3 R11, PT, PT, R2, R9, RZ ;  /* 0x00000009020b7210 */ /* 0x004fca0007ffe0ff */
[----:B-1----:R-:W-:-:S05]  /*0770*/  IMAD.WIDE R6, R11, 0x8, R6 ;  /* 0x000000080b067825 */ /* 0x002fca00078e0206 */
[----:B---3--:R1:W-:Y:S02]  /*0780*/  STG.E.64 desc[UR8][R6.64], R4 ;  /* 0x0000000406007986 */ /* 0x0083e4000c101b08 */
.L_x_2:
[----:B------:R-:W-:Y:S05]  /*0790*/  @P3 BRA `(.L_x_11) ;  /* 0xfffffff800783947 */ /* 0x000fea000383ffff */
.L_x_1:
[----:B------:R-:W-:Y:S01]  /*07a0*/  ISETP.NE.AND P0, PT, R2, RZ, PT ;  /* 0x000000ff0200720c */ /* 0x000fe20003f05270 */
[----:B------:R-:W-:Y:S05]  /*07b0*/  WARPSYNC.ALL ;  /* 0x0000000000007948 */ /* 0x000fea0003800000 */
[----:B------:R-:W-:Y:S06]  /*07c0*/  BAR.SYNC.DEFER_BLOCKING 0x0 ;  /* 0x0000000000007b1d */ /* 0x000fec0000010000 */
[----:B------:R-:W-:Y:S04]  /*07d0*/  BSSY.RECONVERGENT B0, `(.L_x_12) ;  /* 0x000001e000007945 */ /* 0x000fe80003800200 */
[----:B------:R-:W-:Y:S05]  /*07e0*/  @P0 BRA `(.L_x_13) ;  /* 0x0000000000700947 */ /* 0x000fea0003800000 */
[----:B------:R-:W2:Y:S08]  /*07f0*/  LDC R3, c[0x0][0x3b0] ;  /* 0x0000ec00ff037b82 */ /* 0x000eb00000000800 */
[----:B01----:R-:W2:Y:S02]  /*0800*/  LDC.64 R4, c[0x0][0x3b8] ;  /* 0x0000ee00ff047b82 */ /* 0x003ea40000000a00 */
[----:B--2---:R-:W-:-:S05]  /*0810*/  IMAD.WIDE R4, R3, 0x4, R4 ;  /* 0x0000000403047825 */ /* 0x004fca00078e0204 */
[----:B------:R-:W2:Y:S02]  /*0820*/  LDG.E R0, desc[UR8][R4.64+-0x4] ;  /* 0xfffffc0804007981 */ /* 0x000ea4000c1e1900 */
[----:B--2---:R-:W-:-:S13]  /*0830*/  ISETP.GE.AND P0, PT, R0, 0x1, PT ;  /* 0x000000010000780c */ /* 0x004fda0003f06270 */
[----:B------:R-:W-:Y:S05]  /*0840*/  @!P0 BRA `(.L_x_13) ;  /* 0x0000000000588947 */ /* 0x000fea0003800000 */
[----:B------:R-:W0:Y:S01]  /*0850*/  LDC.64 R6, c[0x0][0x3a0] ;  /* 0x0000e800ff067b82 */ /* 0x000e220000000a00 */
[----:B------:R-:W-:Y:S02]  /*0860*/  IMAD.MOV.U32 R0, RZ, RZ, RZ ;  /* 0x000000ffff007224 */ /* 0x000fe400078e00ff */
[----:B0-----:R-:W-:-:S07]  /*0870*/  IMAD.WIDE R6, R3, 0x4, R6 ;  /* 0x0000000403067825 */ /* 0x001fce00078e0206 */
.L_x_14:
[----:B------:R-:W2:Y:S01]  /*0880*/  LDG.E R3, desc[UR8][R6.64+-0x4] ;  /* 0xfffffc0806037981 */ /* 0x000ea2000c1e1900 */
[----:B------:R-:W0:Y:S08]  /*0890*/  LDC.64 R8, c[0x0][0x390] ;  /* 0x0000e400ff087b82 */ /* 0x000e300000000a00 */
[----:B------:R-:W1:Y:S08]  /*08a0*/  LDC.64 R12, c[0x0][0x388] ;  /* 0x0000e200ff0c7b82 */ /* 0x000e700000000a00 */
[----:B------:R-:W3:Y:S01]  /*08b0*/  LDC.64 R16, c[0x0][0x398] ;  /* 0x0000e600ff107b82 */ /* 0x000ee20000000a00 */
[----:B-1----:R-:W-:-:S06]  /*08c0*/  IMAD.WIDE.U32 R12, R0, 0x8, R12 ;  /* 0x00000008000c7825 */ /* 0x002fcc00078e000c */
[----:B------:R-:W4:Y:S01]  /*08d0*/  LDG.E.64 R12, desc[UR8][R12.64] ;  /* 0x000000080c0c7981 */ /* 0x000f22000c1e1b00 */
[----:B--2---:R-:W-:-:S05]  /*08e0*/  IADD3 R3, PT, PT, R3, R0, RZ ;  /* 0x0000000003037210 */ /* 0x004fca0007ffe0ff */
[----:B0-----:R-:W-:-:S06]  /*08f0*/  IMAD.WIDE R8, R3, 0x8, R8 ;  /* 0x0000000803087825 */ /* 0x001fcc00078e0208 */
[----:B------:R-:W2:Y:S02]  /*0900*/  LDG.E.64 R8, desc[UR8][R8.64] ;  /* 0x0000000808087981 */ /* 0x000ea4000c1e1b00 */
[C---:B--2---:R-:W-:Y:S02]  /*0910*/  DADD R10, -R8.reuse, 1 ;  /* 0x3ff00000080a7429 */ /* 0x044fe40000000100 */
[----:B----4-:R-:W-:-:S06]  /*0920*/  DADD R14, -R8, R12 ;  /* 0x00000000080e7229 */ /* 0x010fcc000000010c */
[----:B------:R-:W-:-:S08]  /*0930*/  DMUL R10, R8, R10 ;  /* 0x0000000a080a7228 */ /* 0x000fd00000000000 */
[----:B------:R-:W-:Y:S01]  /*0940*/  DMUL R10, R10, R14 ;  /* 0x0000000e0a0a7228 */ /* 0x000fe20000000000 */
[----:B---3--:R-:W-:-:S06]  /*0950*/  IMAD.WIDE R14, R3, 0x8, R16 ;  /* 0x00000008030e7825 */ /* 0x008fcc00078e0210 */
[----:B------:R2:W-:Y:S04]  /*0960*/  STG.E.64 desc[UR8][R14.64], R10 ;  /* 0x0000000a0e007986 */ /* 0x0005e8000c101b08 */
[----:B------:R-:W3:Y:S01]  /*0970*/  LDG.E R3, desc[UR8][R4.64+-0x4] ;  /* 0xfffffc0804037981 */ /* 0x000ee2000c1e1900 */
[----:B------:R-:W-:-:S04]  /*0980*/  IADD3 R0, PT, PT, R0, 0x1, RZ ;  /* 0x0000000100007810 */ /* 0x000fc80007ffe0ff */
[----:B---3--:R-:W-:-:S13]  /*0990*/  ISETP.GE.AND P0, PT, R0, R3, PT ;  /* 0x000000030000720c */ /* 0x008fda0003f06270 */
[----:B--2---:R-:W-:Y:S05]  /*09a0*/  @!P0 BRA `(.L_x_14) ;  /* 0xfffffffc00b48947 */ /* 0x004fea000383ffff */
.L_x_13:
[----:B------:R-:W-:Y:S05]  /*09b0*/  BSYNC.RECONVERGENT B0 ;  /* 0x0000000000007941 */ /* 0x000fea0003800200 */
.L_x_12:
[----:B------:R-:W2:Y:S02]  /*09c0*/  LDCU UR4, c[0x0][0x3b0] ;  /* 0x00007600ff0477ac */ /* 0x000ea40008000800 */
[----:B--2---:R-:W-:-:S09]  /*09d0*/  UISETP.GE.AND UP0, UPT, UR4, 0x3, UPT ;  /* 0x000000030400788c */ /* 0x004fd2000bf06270 */
[----:B------:R-:W-:Y:S05]  /*09e0*/  BRA.U !UP0, `(.L_x_15) ;  /* 0x0000000508147547 */ /* 0x000fea000b800000 */
[----:B------:R-:W-:-:S06]  /*09f0*/  UIADD3 UR4, UPT, UPT, UR4, -0x2, URZ ;  /* 0xfffffffe04047890 */ /* 0x000fcc000fffe0ff */
[----:B------:R-:W-:-:S07]  /*0a00*/  IMAD.U32 R0, RZ, RZ, UR4 ;  /* 0x00000004ff007e24 */ /* 0x000fce000f8e00ff */
.L_x_21:
[----:B------:R-:W2:Y:S01]  /*0a10*/  S2UR UR5, SR_CgaCtaId ;  /* 0x00000000000579c3 */ /* 0x000ea20000008800 */
[----:B------:R-:W-:-:S07]  /*0a20*/  UMOV UR4, 0x400 ;  /* 0x0000040000047882 */ /* 0x000fce0000000000 */
[----:B01----:R-:W0:Y:S01]  /*0a30*/  LDC.64 R4, c[0x0][0x3b8] ;  /* 0x0000ee00ff047b82 */ /* 0x003e220000000a00 */
[----:B--2---:R-:W-:Y:S01]  /*0a40*/  ULEA UR4, UR5, UR4, 0x18 ;  /* 0x0000000405047291 */ /* 0x004fe2000f8ec0ff */
[----:B0-----:R-:W-:-:S08]  /*0a50*/  IMAD.WIDE.U32 R4, R0, 0x4, R4 ;  /* 0x0000000400047825 */ /* 0x001fd000078e0004 */
[----:B------:R-:W-:Y:S01]  /*0a60*/  STS [UR4], RZ ;  /* 0x000000ffff007988 */ /* 0x000fe20008000804 */
[----:B------:R-:W-:Y:S06]  /*0a70*/  BAR.SYNC.DEFER_BLOCKING 0x0 ;  /* 0x0000000000007b1d */ /* 0x000fec0000010000 */
[----:B------:R-:W2:Y:S01]  /*0a80*/  LDG.E R11, desc[UR8][R4.64] ;  /* 0x00000008040b7981 */ /* 0x000ea2000c1e1900 */
[----:B------:R-:W-:Y:S02]  /*0a90*/  MOV R3, R0 ;  /* 0x0000000000037202 */ /* 0x000fe40000000f00 */
[----:B------:R-:W-:-:S02]  /*0aa0*/  IADD3 R0, PT, PT, R0, -0x1, RZ ;  /* 0xffffffff00007810 */ /* 0x000fc40007ffe0ff */
[----:B------:R-:W-:Y:S02]  /*0ab0*/  ISETP.GT.U32.AND P0, PT, R3, 0x1, PT ;  /* 0x000000010300780c */ /* 0x000fe40003f04070 */
[----:B--2---:R-:W-:-:S13]  /*0ac0*/  ISETP.GE.AND P1, PT, R2, R11, PT ;  /* 0x0000000b0200720c */ /* 0x004fda0003f26270 */
[----:B------:R-:W-:Y:S05]  /*0ad0*/  @P1 BRA `(.L_x_16) ;  /* 0x0000000000cc1947 */ /* 0x000fea0003800000 */
[----:B------:R-:W2:Y:S02]  /*0ae0*/  LDG.E R4, desc[UR8][R4.64+0x4] ;  /* 0x0000040804047981 */ /* 0x000ea4000c1e1900 */
[----:B--2---:R-:W-:-:S13]  /*0af0*/  ISETP.GE.AND P1, PT, R4, 0x1, PT ;  /* 0x000000010400780c */ /* 0x004fda0003f26270 */
[----:B------:R-:W-:Y:S05]  /*0b00*/  @!P1 BRA `(.L_x_17) ;  /* 0x0000000000709947 */ /* 0x000fea0003800000 */
[----:B------:R-:W0:Y:S08]  /*0b10*/  LDC.64 R6, c[0x0][0x3a0] ;  /* 0x0000e800ff067b82 */ /* 0x000e300000000a00 */
[----:B------:R-:W1:Y:S01]  /*0b20*/  LDC.64 R8, c[0x0][0x3d8] ;  /* 0x0000f600ff087b82 */ /* 0x000e620000000a00 */
[----:B0-----:R-:W-:-:S05]  /*0b30*/  IMAD.WIDE.U32 R6, R3, 0x4, R6 ;  /* 0x0000000403067825 */ /* 0x001fca00078e0006 */
[----:B------:R0:W5:Y:S01]  /*0b40*/  LDG.E R5, desc[UR8][R6.64+0x4] ;  /* 0x0000040806057981 */ /* 0x000162000c1e1900 */
[----:B-1----:R-:W-:-:S05]  /*0b50*/  IMAD.WIDE.U32 R8, R3, 0x4, R8 ;  /* 0x0000000403087825 */ /* 0x002fca00078e0008 */
[----:B------:R0:W5:Y:S01]  /*0b60*/  LDG.E R15, desc[UR8][R8.64+0x4] ;  /* 0x00000408080f7981 */ /* 0x000162000c1e1900 */
[----:B------:R-:W-:Y:S02]  /*0b70*/  IMAD R14, R2, R11, R2 ;  /* 0x0000000b020e7224 */ /* 0x000fe400078e0202 */
[----:B------:R-:W-:-:S07]  /*0b80*/  IMAD.MOV.U32 R12, RZ, RZ, RZ ;  /* 0x000000ffff0c7224 */ /* 0x000fce00078e00ff */
.L_x_20:
[----:B0-----:R-:W0:Y:S01]  /*0b90*/  LDC.64 R6, c[0x0][0x398] ;  /* 0x0000e600ff067b82 */ /* 0x001e220000000a00 */
[----:B-----5:R-:W-:Y:S02]  /*0ba0*/  IADD3 R11, PT, PT, R5, R12, RZ ;  /* 0x0000000c050b7210 */ /* 0x020fe40007ffe0ff */
[----:B------:R-:W-:-:S05]  /*0bb0*/  IADD3 R13, PT, PT, R14, R15, R12 ;  /* 0x0000000f0e0d7210 */ /* 0x000fca0007ffe00c */
[----:B------:R-:W1:Y:S01]  /*0bc0*/  LDC.64 R8, c[0x0][0x3a8] ;  /* 0x0000ea00ff087b82 */ /* 0x000e620000000a00 */
[----:B0-----:R-:W-:-:S06]  /*0bd0*/  IMAD.WIDE R6, R11, 0x8, R6 ;  /* 0x000000080b067825 */ /* 0x001fcc00078e0206 */
[----:B------:R-:W2:Y:S01]  /*0be0*/  LDG.E.64 R6, desc[UR8][R6.64] ;  /* 0x0000000806067981 */ /* 0x000ea2000c1e1b00 */
[----:B-1----:R-:W-:-:S06]  /*0bf0*/  IMAD.WIDE R8, R13, 0x8, R8 ;  /* 0x000000080d087825 */ /* 0x002fcc00078e0208 */
[----:B------:R-:W2:Y:S01]  /*0c00*/  LDG.E.64 R8, desc[UR8][R8.64] ;  /* 0x0000000808087981 */ /* 0x000ea2000c1e1b00 */
[----:B------:R-:W-:Y:S01]  /*0c10*/  BSSY.RECONVERGENT B0, `(.L_x_18) ;  /* 0x0000008000007945 */ /* 0x000fe20003800200 */
[----:B--2---:R-:W-:-:S10]  /*0c20*/  DMUL R10, R6, R8 ;  /* 0x00000008060a7228 */ /* 0x004fd40000000000 */
[----:B------:R0:W1:Y:S02]  /*0c30*/  F2F.F32.F64 R11, R10 ;  /* 0x0000000a000b7310 */ /* 0x0000640000301000 */
.L_x_19:
[----:B------:R-:W1:Y:S01]  /*0c40*/  LDS R6, [UR4] ;  /* 0x00000004ff067984 */ /* 0x000e620008000800 */
[----:B------:R-:W-:Y:S01]  /*0c50*/  MOV R8, UR4 ;  /* 0x0000000400087c02 */ /* 0x000fe20008000f00 */
[----:B-1----:R-:W-:-:S05]  /*0c60*/  FADD R7, R11, R6 ;  /* 0x000000060b077221 */ /* 0x002fca0000000000 */
[----:B------:R-:W1:Y:S02]  /*0c70*/  ATOMS.CAST.SPIN P1, [R8], R6, R7 ;  /* 0x000000060800758d */ /* 0x000e640001820007 */
[----:B-1----:R-:W-:Y:S05]  /*0c80*/  @!P1 BRA `(.L_x_19) ;  /* 0xfffffffc00ec9947 */ /* 0x002fea000383ffff */
[----:B------:R-:W-:Y:S05]  /*0c90*/  BSYNC.RECONVERGENT B0 ;  /* 0x0000000000007941 */ /* 0x000fea0003800200 */
.L_x_18:
[----:B------:R-:W-:-:S05]  /*0ca0*/  VIADD R12, R12, 0x1 ;  /* 0x000000010c0c7836 */ /* 0x000fca0000000000 */
[----:B------:R-:W-:-:S13]  /*0cb0*/  ISETP.GE.AND P1, PT, R12, R4, PT ;  /* 0x000000040c00720c */ /* 0x000fda0003f26270 */
[----:B------:R-:W-:Y:S05]  /*0cc0*/  @!P1 BRA `(.L_x_20) ;  /* 0xfffffffc00b09947 */ /* 0x000fea000383ffff */
.L_x_17:
[----:B------:R-:W1:Y:S01]  /*0cd0*/  LDC.64 R4, c[0x0][0x3a0] ;  /* 0x0000e800ff047b82 */ /* 0x000e620000000a00 */
[----:B------:R-:W-:Y:S07]  /*0ce0*/  WARPSYNC.ALL ;  /* 0x0000000000007948 */ /* 0x000fee0003800000 */
[----:B0-----:R-:W0:Y:S01]  /*0cf0*/  LDC.64 R10, c[0x0][0x398] ;  /* 0x0000e600ff0a7b82 */ /* 0x001e220000000a00 */
[----:B-1----:R-:W-:-:S07]  /*0d00*/  IMAD.WIDE.U32 R8, R3, 0x4, R4 ;  /* 0x0000000403087825 */ /* 0x002fce00078e0004 */
[----:B------:R-:W-:Y:S08]  /*0d10*/  BAR.SYNC.DEFER_BLOCKING 0x0 ;  /* 0x0000000000007b1d */ /* 0x000ff00000010000 */
[----:B------:R-:W1:Y:S01]  /*0d20*/  LDC.64 R4, c[0x0][0x390] ;  /* 0x0000e400ff047b82 */ /* 0x000e620000000a00 */
[----:B------:R-:W2:Y:S07]  /*0d30*/  LDG.E R9, desc[UR8][R8.64] ;  /* 0x0000000808097981 */ /* 0x000eae000c1e1900 */
[----:B------:R-:W3:Y:S01]  /*0d40*/  S2UR UR6, SR_CgaCtaId ;  /* 0x00000000000679c3 */ /* 0x000ee20000008800 */
[----:B------:R-:W-:-:S02]  /*0d50*/  UMOV UR5, 0x400 ;  /* 0x0000040000057882 */ /* 0x000fc40000000000 */
[----:B---3--:R-:W-:-:S09]  /*0d60*/  ULEA UR5, UR6, UR5, 0x18 ;  /* 0x0000000506057291 */ /* 0x008fd2000f8ec0ff */
[----:B------:R-:W3:Y:S01]  /*0d70*/  LDS R12, [UR5] ;  /* 0x00000005ff0c7984 */ /* 0x000ee20008000800 */
[----:B--2---:R-:W-:-:S05]  /*0d80*/  IADD3 R3, PT, PT, R2, R9, RZ ;  /* 0x0000000902037210 */ /* 0x004fca0007ffe0ff */
[----:B-1----:R-:W-:-:S06]  /*0d90*/  IMAD.WIDE R4, R3, 0x8, R4 ;  /* 0x0000000803047825 */ /* 0x002fcc00078e0204 */
[----:B------:R-:W2:Y:S01]  /*0da0*/  LDG.E.64 R4, desc[UR8][R4.64] ;  /* 0x0000000804047981 */ /* 0x000ea2000c1e1b00 */
[----:B---3--:R-:W1:Y:S01]  /*0db0*/  F2F.F64.F32 R8, R12 ;  /* 0x0000000c00087310 */ /* 0x008e620000201800 */
[----:B--2---:R-:W-:-:S08]  /*0dc0*/  DADD R6, -R4, 1 ;  /* 0x3ff0000004067429 */ /* 0x004fd00000000100 */
[----:B------:R-:W-:-:S08]  /*0dd0*/  DMUL R6, R4, R6 ;  /* 0x0000000604067228 */ /* 0x000fd00000000000 */
[----:B-1----:R-:W-:Y:S01]  /*0de0*/  DMUL R6, R6, R8 ;  /* 0x0000000806067228 */ /* 0x002fe20000000000 */
[----:B0-----:R-:W-:-:S06]  /*0df0*/  IMAD.WIDE R8, R3, 0x8, R10 ;  /* 0x0000000803087825 */ /* 0x001fcc00078e020a */
[----:B------:R0:W-:Y:S04]  /*0e00*/  STG.E.64 desc[UR8][R8.64], R6 ;  /* 0x0000000608007986 */ /* 0x0001e8000c101b08 */
.L_x_16:
[----:B------:R-:W-:Y:S05]  /*0e10*/  WARPSYNC.ALL ;  /* 0x0000000000007948 */ /* 0x000fea0003800000 */
[----:B------:R-:W-:Y:S06]  /*0e20*/  BAR.SYNC.DEFER_BLOCKING 0x0 ;  /* 0x0000000000007b1d */ /* 0x000fec0000010000 */
[----:B------:R-:W-:Y:S05]  /*0e30*/  @P0 BRA `(.L_x_21) ;  /* 0xfffffff800f40947 */ /* 0x000fea000383ffff */
.L_x_15:
[----:B------:R-:W2:Y:S02]  /*0e40*/  LDCU UR4, c[0x0][0x3b0] ;  /* 0x00007600ff0477ac */ /* 0x000ea40008000800 */
[----:B--2---:R-:W-:Y:S01]  /*0e50*/  MOV R0, UR4 ;  /* 0x0000000400007c02 */ /* 0x004fe20008000f00 */
[----:B------:R-:W-:Y:S03]  /*0e60*/  BAR.SYNC.DEFER_BLOCKING 0x0 ;  /* 0x0000000000007b1d */ /* 0x000fe60000010000 */
[----:B------:R-:W-:-:S13]  /*0e70*/  ISETP.GE.AND P0, PT, R0, 0x2, PT ;  /* 0x000000020000780c */ /* 0x000fda0003f06270 */
[----:B------:R-:W-:Y:S05]  /*0e80*/  @!P0 BRA `(.L_x_22) ;  /* 0x0000000000c88947 */ /* 0x000fea0003800000 */
[----:B------:R-:W-:-:S07]  /*0e90*/  IMAD.MOV.U32 R3, RZ, RZ, 0x1 ;  /* 0x00000001ff037424 */ /* 0x000fce00078e00ff */
.L_x_27:
[----:B01----:R-:W0:Y:S08]  /*0ea0*/  LDC.64 R4, c[0x0][0x3b8] ;  /* 0x0000ee00ff047b82 */ /* 0x003e300000000a00 */
[----:B------:R-:W1:Y:S01]  /*0eb0*/  LDC R0, c[0x0][0x3b0] ;  /* 0x0000ec00ff007b82 */ /* 0x000e620000000800 */
[----:B0-----:R-:W-:-:S05]  /*0ec0*/  IMAD.WIDE.U32 R4, R3, 0x4, R4 ;  /* 0x0000000403047825 */ /* 0x001fca00078e0004 */
[----:B------:R-:W2:Y:S01]  /*0ed0*/  LDG.E R7, desc[UR8][R4.64] ;  /* 0x0000000804077981 */ /* 0x000ea2000c1e1900 */
[----:B------:R-:W-:Y:S01]  /*0ee0*/  MOV R11, R3 ;  /* 0x00000003000b7202 */ /* 0x000fe20000000f00 */
[----:B------:R-:W-:Y:S01]  /*0ef0*/  BSSY.RECONVERGENT B0, `(.L_x_23) ;  /* 0x0000029000007945 */ /* 0x000fe20003800200 */
[----:B------:R-:W-:-:S04]  /*0f00*/  IADD3 R3, PT, PT, R3, 0x1, RZ ;  /* 0x0000000103037810 */ /* 0x000fc80007ffe0ff */
[----:B-1----:R-:W-:Y:S02]  /*0f10*/  ISETP.NE.AND P1, PT, R3, R0, PT ;  /* 0x000000000300720c */ /* 0x002fe40003f25270 */
[----:B--2---:R-:W-:-:S13]  /*0f20*/  ISETP.GE.AND P0, PT, R2, R7, PT ;  /* 0x000000070200720c */ /* 0x004fda0003f06270 */
[----:B------:R-:W-:Y:S05]  /*0f30*/  @P0 BRA `(.L_x_24) ;  /* 0x0000000000900947 */ /* 0x000fea0003800000 */
[----:B------:R-:W2:Y:S01]  /*0f40*/  LDG.E R17, desc[UR8][R4.64+-0x4] ;  /* 0xfffffc0804117981 */ /* 0x000ea2000c1e1900 */
[----:B------:R-:W0:Y:S02]  /*0f50*/  LDC.64 R6, c[0x0][0x3d8] ;  /* 0x0000f600ff067b82 */ /* 0x000e240000000a00 */
[----:B0-----:R-:W-:Y:S01]  /*0f60*/  IMAD.WIDE.U32 R6, R11, 0x4, R6 ;  /* 0x000000040b067825 */ /* 0x001fe200078e0006 */
[----:B--2---:R-:W-:-:S13]  /*0f70*/  ISETP.GE.AND P0, PT, R17, 0x1, PT ;  /* 0x000000011100780c */ /* 0x004fda0003f06270 */
[----:B------:R-:W-:Y:S05]  /*0f80*/  @!P0 BRA `(.L_x_25) ;  /* 0x00000000004c8947 */ /* 0x000fea0003800000 */
[----:B------:R-:W0:Y:S01]  /*0f90*/  LDC.64 R8, c[0x0][0x3d8] ;  /* 0x0000f600ff087b82 */ /* 0x000e220000000a00 */
[----:B------:R-:W1:Y:S01]  /*0fa0*/  LDCU.64 UR6, c[0x0][0x3c8] ;  /* 0x00007900ff0677ac */ /* 0x000e620008000a00 */
[----:B------:R-:W-:Y:S01]  /*0fb0*/  UMOV UR4, URZ ;  /* 0x000000ff00047c82 */ /* 0x000fe20008000000 */
[----:B01----:R-:W-:-:S07]  /*0fc0*/  IMAD.WIDE.U32 R8, R11, 0x4, R8 ;  /* 0x000000040b087825 */ /* 0x003fce00078e0008 */
.L_x_26:
[----:B------:R-:W2:Y:S01]  /*0fd0*/  LDG.E R14, desc[UR8][R8.64] ;  /* 0x00000008080e7981 */ /* 0x000ea2000c1e1900 */
[----:B------:R-:W0:Y:S01]  /*0fe0*/  LDC.64 R10, c[0x0][0x3d0] ;  /* 0x0000f400ff0a7b82 */ /* 0x000e220000000a00 */
[----:B------:R-:W-:-:S07]  /*0ff0*/  IMAD R17, R2, R17, R2 ;  /* 0x0000001102117224 */ /* 0x000fce00078e0202 */
[----:B------:R-:W1:Y:S01]  /*1000*/  LDC.64 R12, c[0x0][0x3a8] ;  /* 0x0000ea00ff0c7b82 */ /* 0x000e620000000a00 */
[----:B--2---:R-:W-:-:S05]  /*1010*/  IADD3 R17, PT, PT, R17, UR4, R14 ;  /* 0x0000000411117c10 */ /* 0x004fca000fffe00e */
[----:B0-----:R-:W-:-:S04]  /*1020*/  IMAD.WIDE R10, R17, 0x8, R10 ;  /* 0x00000008110a7825 */ /* 0x001fc800078e020a */
[----:B-1----:R-:W-:Y:S02]  /*1030*/  IMAD.WIDE R12, R17, 0x8, R12 ;  /* 0x00000008110c7825 */ /* 0x002fe400078e020c */
[----:B------:R-:W2:Y:S04]  /*1040*/  LDG.E.64 R10, desc[UR8][R10.64] ;  /* 0x000000080a0a7981 */ /* 0x000ea8000c1e1b00 */
[----:B------:R-:W2:Y:S02]  /*1050*/  LDG.E.64 R14, desc[UR8][R12.64] ;  /* 0x000000080c0e7981 */ /* 0x000ea4000c1e1b00 */
[----:B--2---:R-:W-:-:S07]  /*1060*/  DFMA R14, R10, UR6, R14 ;  /* 0x000000060a0e7c2b */ /* 0x004fce000800000e */
[----:B------:R0:W-:Y:S04]  /*1070*/  STG.E.64 desc[UR8][R12.64], R14 ;  /* 0x0000000e0c007986 */ /* 0x0001e8000c101b08 */
[----:B------:R-:W2:Y:S01]  /*1080*/  LDG.E R17, desc[UR8][R4.64+-0x4] ;  /* 0xfffffc0804117981 */ /* 0x000ea2000c1e1900 */
[----:B------:R-:W-:-:S06]  /*1090*/  UIADD3 UR4, UPT, UPT, UR4, 0x1, URZ ;  /* 0x0000000104047890 */ /* 0x000fcc000fffe0ff */
[----:B--2---:R-:W-:-:S13]  /*10a0*/  ISETP.LE.AND P0, PT, R17, UR4, PT ;  /* 0x0000000411007c0c */ /* 0x004fda000bf03270 */
[----:B0-----:R-:W-:Y:S05]  /*10b0*/  @!P0 BRA `(.L_x_26) ;  /* 0xfffffffc00c48947 */ /* 0x001fea000383ffff */
.L_x_25:
[----:B------:R-:W2:Y:S01]  /*10c0*/  LDG.E R6, desc[UR8][R6.64] ;  /* 0x0000000806067981 */ /* 0x000ea2000c1e1900 */
[----:B------:R-:W0:Y:S01]  /*10d0*/  LDC.64 R4, c[0x0][0x3d0] ;  /* 0x0000f400ff047b82 */ /* 0x000e220000000a00 */
[-C--:B------:R-:W-:Y:S01]  /*10e0*/  IMAD R10, R2, R17.reuse, R2 ;  /* 0x00000011020a7224 */ /* 0x080fe200078e0202 */
[----:B------:R-:W1:Y:S06]  /*10f0*/  LDCU.64 UR4, c[0x0][0x3c8] ;  /* 0x00007900ff0477ac */ /* 0x000e6c0008000a00 */
[----:B------:R-:W3:Y:S01]  /*1100*/  LDC.64 R8, c[0x0][0x3a8] ;  /* 0x0000ea00ff087b82 */ /* 0x000ee20000000a00 */
[----:B--2---:R-:W-:-:S05]  /*1110*/  IADD3 R17, PT, PT, R10, R17, R6 ;  /* 0x000000110a117210 */ /* 0x004fca0007ffe006 */
[----:B0-----:R-:W-:-:S04]  /*1120*/  IMAD.WIDE R4, R17, 0x8, R4 ;  /* 0x0000000811047825 */ /* 0x001fc800078e0204 */
[----:B---3--:R-:W-:Y:S02]  /*1130*/  IMAD.WIDE R8, R17, 0x8, R8 ;  /* 0x0000000811087825 */ /* 0x008fe400078e0208 */
[----:B------:R-:W1:Y:S04]  /*1140*/  LDG.E.64 R4, desc[UR8][R4.64] ;  /* 0x0000000804047981 */ /* 0x000e68000c1e1b00 */
[----:B------:R-:W1:Y:S02]  /*1150*/  LDG.E.64 R10, desc[UR8][R8.64] ;  /* 0x00000008080a7981 */ /* 0x000e64000c1e1b00 */
[----:B-1----:R-:W-:-:S07]  /*1160*/  DFMA R10, R4, UR4, R10 ;  /* 0x00000004040a7c2b */ /* 0x002fce000800000a */
[----:B------:R0:W-:Y:S04]  /*1170*/  STG.E.64 desc[UR8][R8.64], R10 ;  /* 0x0000000a08007986 */ /* 0x0001e8000c101b08 */
.L_x_24:
[----:B------:R-:W-:Y:S05]  /*1180*/  BSYNC.RECONVERGENT B0 ;  /* 0x0000000000007941 */ /* 0x000fea0003800200 */
.L_x_23:
[----:B------:R-:W-:Y:S06]  /*1190*/  BAR.SYNC.DEFER_BLOCKING 0x0 ;  /* 0x0000000000007b1d */ /* 0x000fec0000010000 */
[----:B------:R-:W-:Y:S05]  /*11a0*/  @P1 BRA `(.L_x_27) ;  /* 0xfffffffc003c1947 */ /* 0x000fea000383ffff */
.L_x_22:
[----:B------:R-:W-:Y:S01]  /*11b0*/  BAR.SYNC.DEFER_BLOCKING 0x0 ;  /* 0x0000000000007b1d */ /* 0x000fe20000010000 */
[----:B------:R-:W-:-:S13]  /*11c0*/  ISETP.GE.AND P0, PT, R0, 0x2, PT ;  /* 0x000000020000780c */ /* 0x000fda0003f06270 */
[----:B------:R-:W-:Y:S05]  /*11d0*/  @!P0 EXIT ;  /* 0x000000000000894d */ /* 0x000fea0003800000 */
[----:B------:R-:W-:-:S07]  /*11e0*/  IMAD.MOV.U32 R0, RZ, RZ, 0x1 ;  /* 0x00000001ff007424 */ /* 0x000fce00078e00ff */
.L_x_32:
[----:B01----:R-:W0:Y:S02]  /*11f0*/  LDC.64 R4, c[0x0][0x3b8] ;  /* 0x0000ee00ff047b82 */ /* 0x003e240000000a00 */
[----:B0-----:R-:W-:-:S05]  /*1200*/  IMAD.WIDE.U32 R4, R0, 0x4, R4 ;  /* 0x0000000400047825 */ /* 0x001fca00078e0004 */
[----:B------:R-:W2:Y:S01]  /*1210*/  LDG.E R3, desc[UR8][R4.64] ;  /* 0x0000000804037981 */ /* 0x000ea2000c1e1900 */
[----:B------:R-:W-:Y:S01]  /*1220*/  BSSY.RECONVERGENT B0, `(.L_x_28) ;  /* 0x0000049000007945 */ /* 0x000fe20003800200 */
[----:B--2---:R-:W-:-:S13]  /*1230*/  ISETP.GE.AND P0, PT, R2, R3, PT ;  /* 0x000000030200720c */ /* 0x004fda0003f06270 */
[----:B------:R-:W-:Y:S05]  /*1240*/  @P0 BRA `(.L_x_29) ;  /* 0x0000000400180947 */ /* 0x000fea0003800000 */
[----:B------:R-:W2:Y:S02]  /*1250*/  LDG.E R3, desc[UR8][R4.64+-0x4] ;  /* 0xfffffc0804037981 */ /* 0x000ea4000c1e1900 */
[----:B--2---:R-:W-:-:S13]  /*1260*/  ISETP.GE.AND P0, PT, R3, 0x1, PT ;  /* 0x000000010300780c */ /* 0x004fda0003f06270 */
[----:B------:R-:W-:Y:S05]  /*1270*/  @!P0 BRA `(.L_x_30) ;  /* 0x00000000009c8947 */ /* 0x000fea0003800000 */
[----:B------:R-:W0:Y:S01]  /*1280*/  LDC.64 R8, c[0x0][0x3d8] ;  /* 0x0000f600ff087b82 */ /* 0x000e220000000a00 */
[----:B------:R-:W1:Y:S01]  /*1290*/  LDCU.64 UR6, c[0x0][0x3c0] ;  /* 0x00007800ff0677ac */ /* 0x000e620008000a00 */
[----:B------:R-:W-:-:S06]  /*12a0*/  UMOV UR4, URZ ;  /* 0x000000ff00047c82 */ /* 0x000fcc0008000000 */
[----:B------:R-:W2:Y:S01]  /*12b0*/  LDC.64 R6, c[0x0][0x3a0] ;  /* 0x0000e800ff067b82 */ /* 0x000ea20000000a00 */
[----:B0-----:R-:W-:-:S04]  /*12c0*/  IMAD.WIDE.U32 R8, R0, 0x4, R8 ;  /* 0x0000000400087825 */ /* 0x001fc800078e0008 */
[----:B-12---:R-:W-:-:S07]  /*12d0*/  IMAD.WIDE.U32 R6, R0, 0x4, R6 ;  /* 0x0000000400067825 */ /* 0x006fce00078e0006 */
.L_x_31:
[----:B------:R-:W2:Y:S01]  /*12e0*/  LDG.E R11, desc[UR8][R6.64] ;  /* 0x00000008060b7981 */ /* 0x000ea2000c1e1900 */
[----:B------:R-:W0:Y:S03]  /*12f0*/  LDC.64 R12, c[0x0][0x398] ;  /* 0x0000e600ff0c7b82 */ /* 0x000e260000000a00 */
[----:B------:R-:W3:Y:S04]  /*1300*/  LDG.E R10, desc[UR8][R6.64+-0x4] ;  /* 0xfffffc08060a7981 */ /* 0x000ee8000c1e1900 */
[----:B------:R-:W4:Y:S01]  /*1310*/  LDG.E R18, desc[UR8][R8.64] ;  /* 0x0000000808127981 */ /* 0x000f22000c1e1900 */
[----:B------:R-:W1:Y:S01]  /*1320*/  LDC.64 R16, c[0x0][0x390] ;  /* 0x0000e400ff107b82 */ /* 0x000e620000000a00 */
[----:B--2---:R-:W-:-:S05]  /*1330*/  IADD3 R11, PT, PT, R2, R11, RZ ;  /* 0x0000000b020b7210 */ /* 0x004fca0007ffe0ff */
[----:B0-----:R-:W-:Y:S01]  /*1340*/  IMAD.WIDE R12, R11, 0x8, R12 ;  /* 0x000000080b0c7825 */ /* 0x001fe200078e020c */
[----:B---3--:R-:W-:-:S05]  /*1350*/  IADD3 R11, PT, PT, R10, UR4, RZ ;  /* 0x000000040a0b7c10 */ /* 0x008fca000fffe0ff */
[----:B------:R-:W2:Y:S01]  /*1360*/  LDG.E.64 R12, desc[UR8][R12.64] ;  /* 0x000000080c0c7981 */ /* 0x000ea2000c1e1b00 */
[----:B-1----:R-:W-:Y:S02]  /*1370*/  IMAD.WIDE R16, R11, 0x8, R16 ;  /* 0x000000080b107825 */ /* 0x002fe400078e0210 */
[----:B------:R-:W0:Y:S04]  /*1380*/  LDC.64 R10, c[0x0][0x3d0] ;  /* 0x0000f400ff0a7b82 */ /* 0x000e280000000a00 */
[----:B------:R-:W3:Y:S01]  /*1390*/  LDG.E.64 R16, desc[UR8][R16.64] ;  /* 0x0000000810107981 */ /* 0x000ee2000c1e1b00 */
[----:B------:R-:W-:-:S05]  /*13a0*/  IMAD R3, R2, R3, R2 ;  /* 0x0000000302037224 */ /* 0x000fca00078e0202 */
[----:B----4-:R-:W-:-:S05]  /*13b0*/  IADD3 R3, PT, PT, R3, UR4, R18 ;  /* 0x0000000403037c10 */ /* 0x010fca000fffe012 */
[----:B0-----:R-:W-:Y:S01]  /*13c0*/  IMAD.WIDE R18, R3, 0x8, R10 ;  /* 0x0000000803127825 */ /* 0x001fe200078e020a */
[----:B--2---:R-:W-:Y:S01]  /*13d0*/  DMUL R14, R12, UR6 ;  /* 0x000000060c0e7c28 */ /* 0x004fe20008000000 */
[----:B------:R-:W0:Y:S07]  /*13e0*/  LDC.64 R12, c[0x0][0x3a8] ;  /* 0x0000ea00ff0c7b82 */ /* 0x000e2e0000000a00 */
[----:B---3--:R-:W-:-:S07]  /*13f0*/  DMUL R14, R14, R16 ;  /* 0x000000100e0e7228 */ /* 0x008fce0000000000 */
[----:B------:R1:W-:Y:S04]  /*1400*/  STG.E.64 desc[UR8][R18.64], R14 ;  /* 0x0000000e12007986 */ /* 0x0003e8000c101b08 */
[----:B------:R-:W2:Y:S04]  /*1410*/  LDG.E R21, desc[UR8][R4.64+-0x4] ;  /* 0xfffffc0804157981 */ /* 0x000ea8000c1e1900 */
[----:B------:R-:W3:Y:S01]  /*1420*/  LDG.E R3, desc[UR8][R8.64] ;  /* 0x0000000808037981 */ /* 0x000ee2000c1e1900 */
[----:B--2---:R-:W-:-:S05]  /*1430*/  IMAD R16, R2, R21, R2 ;  /* 0x0000001502107224 */ /* 0x004fca00078e0202 */
[----:B---3--:R-:W-:-:S05]  /*1440*/  IADD3 R3, PT, PT, R16, UR4, R3 ;  /* 0x0000000410037c10 */ /* 0x008fca000fffe003 */
[----:B------:R-:W-:-:S04]  /*1450*/  IMAD.WIDE R10, R3, 0x8, R10 ;  /* 0x00000008030a7825 */ /* 0x000fc800078e020a */
[----:B0-----:R-:W-:Y:S02]  /*1460*/  IMAD.WIDE R12, R3, 0x8, R12 ;  /* 0x00000008030c7825 */ /* 0x001fe400078e020c */
[----:B------:R-:W2:Y:S04]  /*1470*/  LDG.E.64 R10, desc[UR8][R10.64] ;  /* 0x000000080a0a7981 */ /* 0x000ea8000c1e1b00 */
[----:B------:R-:W2:Y:S02]  /*1480*/  LDG.E.64 R16, desc[UR8][R12.64] ;  /* 0x000000080c107981 */ /* 0x000ea4000c1e1b00 */
[----:B--2---:R-:W-:-:S07]  /*1490*/  DADD R16, R10, R16 ;  /* 0x000000000a107229 */ /* 0x004fce0000000010 */
[----:B------:R1:W-:Y:S04]  /*14a0*/  STG.E.64 desc[UR8][R12.64], R16 ;  /* 0x000000100c007986 */ /* 0x0003e8000c101b08 */
[----:B------:R-:W2:Y:S01]  /*14b0*/  LDG.E R3, desc[UR8][R4.64+-0x4] ;  /* 0xfffffc0804037981 */ /* 0x000ea2000c1e1900 */
[----:B------:R-:W-:-:S06]  /*14c0*/  UIADD3 UR4, UPT, UPT, UR4, 0x1, URZ ;  /* 0x0000000104047890 */ /* 0x000fcc000fffe0ff */
[----:B--2---:R-:W-:-:S13]  /*14d0*/  ISETP.LE.AND P0, PT, R3, UR4, PT ;  /* 0x0000000403007c0c */ /* 0x004fda000bf03270 */
[----:B-1----:R-:W-:Y:S05]  /*14e0*/  @!P0 BRA `(.L_x_31) ;  /* 0xfffffffc007c8947 */ /* 0x002fea000383ffff */
.L_x_30:
[----:B------:R-:W0:Y:S01]  /*14f0*/  LDC.64 R6, c[0x0][0x3a0] ;  /* 0x0000e800ff067b82 */ /* 0x000e220000000a00 */
[----:B------:R-:W1:Y:S07]  /*1500*/  LDCU.64 UR4, c[0x0][0x3c0] ;  /* 0x00007800ff0477ac */ /* 0x000e6e0008000a00 */
[----:B------:R-:W2:Y:S01]  /*1510*/  LDC.64 R10, c[0x0][0x398] ;  /* 0x0000e600ff0a7b82 */ /* 0x000ea20000000a00 */
[----:B------:R-:W-:-:S07]  /*1520*/  IMAD R15, R2, R3, R2 ;  /* 0x00000003020f7224 */ /* 0x000fce00078e0202 */
[----:B------:R-:W3:Y:S01]  /*1530*/  LDC.64 R16, c[0x0][0x3a8] ;  /* 0x0000ea00ff107b82 */ /* 0x000ee20000000a00 */
[----:B0-----:R-:W-:-:S07]  /*1540*/  IMAD.WIDE.U32 R12, R0, 0x4, R6 ;  /* 0x00000004000c7825 */ /* 0x001fce00078e0006 */
[----:B------:R-:W0:Y:S01]  /*1550*/  LDC.64 R6, c[0x0][0x3d8] ;  /* 0x0000f600ff067b82 */ /* 0x000e220000000a00 */
[----:B------:R-:W4:Y:S01]  /*1560*/  LDG.E R13, desc[UR8][R12.64] ;  /* 0x000000080c0d7981 */ /* 0x000f22000c1e1900 */
[----:B0-----:R-:W-:-:S05]  /*1570*/  IMAD.WIDE.U32 R6, R0, 0x4, R6 ;  /* 0x0000000400067825 */ /* 0x001fca00078e0006 */
[----:B------:R-:W5:Y:S01]  /*1580*/  LDG.E R14, desc[UR8][R6.64] ;  /* 0x00000008060e7981 */ /* 0x000f62000c1e1900 */
[----:B----4-:R-:W-:-:S04]  /*1590*/  IMAD.IADD R9, R2, 0x1, R13 ;  /* 0x0000000102097824 */ /* 0x010fc800078e020d */
[----:B--2---:R-:W-:Y:S02]  /*15a0*/  IMAD.WIDE R10, R9, 0x8, R10 ;  /* 0x00000008090a7825 */ /* 0x004fe400078e020a */
[----:B------:R-:W0:Y:S04]  /*15b0*/  LDC.64 R8, c[0x0][0x3d0] ;  /* 0x0000f400ff087b82 */ /* 0x000e280000000a00 */
[----:B------:R-:W1:Y:S01]  /*15c0*/  LDG.E.64 R10, desc[UR8][R10.64] ;  /* 0x000000080a0a7981 */ /* 0x000e62000c1e1b00 */
[----:B-----5:R-:W-:-:S05]  /*15d0*/  IADD3 R15, PT, PT, R15, R3, R14 ;  /* 0x000000030f0f7210 */ /* 0x020fca0007ffe00e */
[----:B0-----:R-:W-:Y:S01]  /*15e0*/  IMAD.WIDE R14, R15, 0x8, R8 ;  /* 0x000000080f0e7825 */ /* 0x001fe200078e0208 */
[----:B-1----:R-:W-:-:S07]  /*15f0*/  DMUL R12, R10, UR4 ;  /* 0x000000040a0c7c28 */ /* 0x002fce0008000000 */
[----:B------:R0:W-:Y:S04]  /*1600*/  STG.E.64 desc[UR8][R14.64], R12 ;  /* 0x0000000c0e007986 */ /* 0x0001e8000c101b08 */
[----:B------:R-:W2:Y:S04]  /*1610*/  LDG.E R4, desc[UR8][R4.64+-0x4] ;  /* 0xfffffc0804047981 */ /* 0x000ea8000c1e1900 */
[----:B------:R-:W4:Y:S01]  /*1620*/  LDG.E R3, desc[UR8][R6.64] ;  /* 0x0000000806037981 */ /* 0x000f22000c1e1900 */
[----:B--2---:R-:W-:-:S05]  /*1630*/  IMAD R10, R2, R4, R2 ;  /* 0x00000004020a7224 */ /* 0x004fca00078e0202 */
[----:B----4-:R-:W-:-:S05]  /*1640*/  IADD3 R3, PT, PT, R10, R4, R3 ;  /* 0x000000040a037210 */ /* 0x010fca0007ffe003 */
[----:B------:R-:W-:-:S04]  /*1650*/  IMAD.WIDE R8, R3, 0x8, R8 ;  /* 0x0000000803087825 */ /* 0x000fc800078e0208 */
[----:B---3--:R-:W-:Y:S02]  /*1660*/  IMAD.WIDE R10, R3, 0x8, R16 ;  /* 0x00000008030a7825 */ /* 0x008fe400078e0210 */
[----:B------:R-:W2:Y:S04]  /*1670*/  LDG.E.64 R8, desc[UR8][R8.64] ;  /* 0x0000000808087981 */ /* 0x000ea8000c1e1b00 */
[----:B------:R-:W2:Y:S02]  /*1680*/  LDG.E.64 R16, desc[UR8][R10.64] ;  /* 0x000000080a107981 */ /* 0x000ea4000c1e1b00 */
[----:B--2---:R-:W-:-:S07]  /*1690*/  DADD R16, R8, R16 ;  /* 0x0000000008107229 */ /* 0x004fce0000000010 */
[----:B------:R0:W-:Y:S04]  /*16a0*/  STG.E.64 desc[UR8][R10.64], R16 ;  /* 0x000000100a007986 */ /* 0x0001e8000c101b08 */
.L_x_29:
[----:B------:R-:W-:Y:S05]  /*16b0*/  BSYNC.RECONVERGENT B0 ;  /* 0x0000000000007941 */ /* 0x000fea0003800200 */
.L_x_28:
[----:B------:R-:W1:Y:S01]  /*16c0*/  LDCU UR4, c[0x0][0x3b0] ;  /* 0x00007600ff0477ac */ /* 0x000e620008000800 */
[----:B------:R-:W-:-:S04]  /*16d0*/  IADD3 R0, PT, PT, R0, 0x1, RZ ;  /* 0x0000000100007810 */ /* 0x000fc80007ffe0ff */
[----:B-1----:R-:W-:-:S13]  /*16e0*/  ISETP.NE.AND P0, PT, R0, UR4, PT ;  /* 0x0000000400007c0c */ /* 0x002fda000bf05270 */
[----:B------:R-:W-:Y:S05]  /*16f0*/  @P0 BRA `(.L_x_32) ;  /* 0xfffffff800bc0947 */ /* 0x000fea000383ffff */
[----:B------:R-:W-:Y:S05]  /*1700*/  EXIT ;  /* 0x000000000000794d */ /* 0x000fea0003800000 */
        .weak           $__internal_0_$__cuda_sm20_rcp_rn_f32_slowpath
        .type           $__internal_0_$__cuda_sm20_rcp_rn_f32_slowpath,@function
        .size           $__internal_0_$__cuda_sm20_rcp_rn_f32_slowpath,(.L_x_37 - $__internal_0_$__cuda_sm20_rcp_rn_f32_slowpath)
$__internal_0_$__cuda_sm20_rcp_rn_f32_slowpath:
[----:B------:R-:W-:-:S04]  /*1710*/  SHF.L.U32 R5, R0, 0x1, RZ ;  /* 0x0000000100057819 */ /* 0x000fc800000006ff */
[----:B------:R-:W-:-:S04]  /*1720*/  SHF.R.U32.HI R5, RZ, 0x18, R5 ;  /* 0x00000018ff057819 */ /* 0x000fc80000011605 */
[----:B------:R-:W-:-:S13]  /*1730*/  ISETP.NE.U32.AND P0, PT, R5, RZ, PT ;  /* 0x000000ff0500720c */ /* 0x000fda0003f05070 */
[----:B------:R-:W-:Y:S05]  /*1740*/  @P0 BRA `(.L_x_33) ;  /* 0x00000000002c0947 */ /* 0x000fea0003800000 */
[----:B------:R-:W-:-:S04]  /*1750*/  SHF.L.U32 R5, R0, 0x1, RZ ;  /* 0x0000000100057819 */ /* 0x000fc800000006ff */
[----:B------:R-:W-:-:S13]  /*1760*/  ISETP.NE.AND P0, PT, R5, RZ, PT ;  /* 0x000000ff0500720c */ /* 0x000fda0003f05270 */
[----:B------:R2:W3:Y:S01]  /*1770*/  @!P0 MUFU.RCP R5, R0 ;  /* 0x0000000000058308 */ /* 0x0004e20000001000 */
[----:B------:R-:W-:Y:S05]  /*1780*/  @!P0 BRA `(.L_x_34) ;  /* 0x0000000000a48947 */ /* 0x000fea0003800000 */
[----:B------:R-:W-:-:S04]  /*1790*/  FFMA R7, R0, 1.84467440737095516160e+19, RZ ;  /* 0x5f80000000077823 */ /* 0x000fc800000000ff */
[----:B--2---:R-:W3:Y:S02]  /*17a0*/  MUFU.RCP R0, R7 ;  /* 0x0000000700007308 */ /* 0x004ee40000001000 */
[----:B---3--:R-:W-:-:S04]  /*17b0*/  FFMA R5, R7, R0, -1 ;  /* 0xbf80000007057423 */ /* 0x008fc80000000000 */
[----:B------:R-:W-:-:S04]  /*17c0*/  FADD.FTZ R5, -R5, -RZ ;  /* 0x800000ff05057221 */ /* 0x000fc80000010100 */
[----:B------:R-:W-:-:S04]  /*17d0*/  FFMA R0, R0, R5, R0 ;  /* 0x0000000500007223 */ /* 0x000fc80000000000 */
[----:B------:R-:W-:Y:S01]  /*17e0*/  FFMA R5, R0, 1.84467440737095516160e+19, RZ ;  /* 0x5f80000000057823 */ /* 0x000fe200000000ff */
[----:B------:R-:W-:Y:S06]  /*17f0*/  BRA `(.L_x_34) ;  /* 0x0000000000887947 */ /* 0x000fec0003800000 */
.L_x_33:
[----:B------:R-:W-:-:S05]  /*1800*/  VIADD R7, R5, 0xffffff03 ;  /* 0xffffff0305077836 */ /* 0x000fca0000000000 */
[----:B------:R-:W-:-:S13]  /*1810*/  ISETP.GT.U32.AND P0, PT, R7, 0x1, PT ;  /* 0x000000010700780c */ /* 0x000fda0003f04070 */
[----:B------:R-:W-:Y:S05]  /*1820*/  @P0 BRA `(.L_x_35) ;  /* 0x0000000000780947 */ /* 0x000fea0003800000 */
[----:B------:R-:W-:Y:S01]  /*1830*/  LOP3.LUT R8, R0, 0x7fffff, RZ, 0xc0, !PT ;  /* 0x007fffff00087812 */ /* 0x000fe200078ec0ff */
[----:B------:R-:W-:Y:S01]  /*1840*/  VIADD R5, R5, 0xffffff04 ;  /* 0xffffff0405057836 */ /* 0x000fe20000000000 */
[----:B------:R-:W-:Y:S02]  /*1850*/  MOV R12, 0x3 ;  /* 0x00000003000c7802 */ /* 0x000fe40000000f00 */
[----:B------:R-:W-:Y:S02]  /*1860*/  LOP3.LUT R8, R8, 0x3f800000, RZ, 0xfc, !PT ;  /* 0x3f80000008087812 */ /* 0x000fe400078efcff */
[----:B------:R-:W-:Y:S02]  /*1870*/  SHF.L.U32 R13, R12, R7, RZ ;  /* 0x000000070c0d7219 */ /* 0x000fe400000006ff */
[----:B------:R-:W0:Y:S02]  /*1880*/  MUFU.RCP R9, R8 ;  /* 0x0000000800097308 */ /* 0x000e240000001000 */
[----:B0-----:R-:W-:-:S04]  /*1890*/  FFMA R10, R8, R9, -1 ;  /* 0xbf800000080a7423 */ /* 0x001fc80000000009 */
[----:B------:R-:W-:-:S04]  /*18a0*/  FADD.FTZ R10, -R10, -RZ ;  /* 0x800000ff0a0a7221 */ /* 0x000fc80000010100 */
[CCC-:B------:R-:W-:Y:S01]  /*18b0*/  FFMA.RM R11, R9.reuse, R10.reuse, R9.reuse ;  /* 0x0000000a090b7223 */ /* 0x1c0fe20000004009 */
[----:B------:R-:W-:-:S04]  /*18c0*/  FFMA.RP R10, R9, R10, R9 ;  /* 0x0000000a090a7223 */ /* 0x000fc80000008009 */
[C---:B------:R-:W-:Y:S02]  /*18d0*/  LOP3.LUT R9, R11.reuse, 0x7fffff, RZ, 0xc0, !PT ;  /* 0x007fffff0b097812 */ /* 0x040fe400078ec0ff */
[----:B------:R-:W-:Y:S02]  /*18e0*/  FSETP.NEU.FTZ.AND P0, PT, R11, R10, PT ;  /* 0x0000000a0b00720b */ /* 0x000fe40003f1d000 */
[----:B------:R-:W-:Y:S02]  /*18f0*/  LOP3.LUT R10, R9, 0x800000, RZ, 0xfc, !PT ;  /* 0x00800000090a7812 */ /* 0x000fe400078efcff */
[----:B------:R-:W-:Y:S02]  /*1900*/  SEL R9, RZ, 0xffffffff, !P0 ;  /* 0xffffffffff097807 */ /* 0x000fe40004000000 */
[----:B------:R-:W-:Y:S02]  /*1910*/  LOP3.LUT R8, R13, R10, RZ, 0xc0, !PT ;  /* 0x0000000a0d087212 */ /* 0x000fe400078ec0ff */
[----:B------:R-:W-:-:S02]  /*1920*/  IADD3 R9, PT, PT, -R9, RZ, RZ ;  /* 0x000000ff09097210 */ /* 0x000fc40007ffe1ff */
[-C--:B------:R-:W-:Y:S02]  /*1930*/  SHF.R.U32.HI R8, RZ, R7.reuse, R8 ;  /* 0x00000007ff087219 */ /* 0x080fe40000011608 */
[--C-:B------:R-:W-:Y:S02]  /*1940*/  LOP3.LUT P1, RZ, R9, R7, R10.reuse, 0xf8, !PT ;  /* 0x0000000709ff7212 */ /* 0x100fe4000782f80a */
[C---:B------:R-:W-:Y:S02]  /*1950*/  LOP3.LUT P0, RZ, R8.reuse, 0x1, RZ, 0xc0, !PT ;  /* 0x0000000108ff7812 */ /* 0x040fe4000780c0ff */
[----:B------:R-:W-:Y:S02]  /*1960*/  LOP3.LUT P2, RZ, R8, 0x2, RZ, 0xc0, !PT ;  /* 0x0000000208ff7812 */ /* 0x000fe4000784c0ff */
[----:B------:R-:W-:Y:S02]  /*1970*/  SHF.R.U32.HI R5, RZ, R5, R10 ;  /* 0x00000005ff057219 */ /* 0x000fe4000001160a */
[----:B------:R-:W-:-:S02]  /*1980*/  PLOP3.LUT P0, PT, P0, P1, P2, 0xe0, 0x0 ;  /* 0x000000000000781c */ /* 0x000fc40000703c20 */
[----:B------:R-:W-:Y:S02]  /*1990*/  LOP3.LUT P1, RZ, R0, 0x7fffff, RZ, 0xc0, !PT ;  /* 0x007fffff00ff7812 */ /* 0x000fe4000782c0ff */
[----:B------:R-:W-:-:S04]  /*19a0*/  SEL R7, RZ, 0x1, !P0 ;  /* 0x00000001ff077807 */ /* 0x000fc80004000000 */
[----:B------:R-:W-:-:S04]  /*19b0*/  IADD3 R7, PT, PT, -R7, RZ, RZ ;  /* 0x000000ff07077210 */ /* 0x000fc80007ffe1ff */
[----:B------:R-:W-:-:S13]  /*19c0*/  ISETP.GE.AND P0, PT, R7, RZ, PT ;  /* 0x000000ff0700720c */ /* 0x000fda0003f06270 */
[----:B------:R-:W-:-:S04]  /*19d0*/  @!P0 IADD3 R5, PT, PT, R5, 0x1, RZ ;  /* 0x0000000105058810 */ /* 0x000fc80007ffe0ff */
[----:B------:R-:W-:-:S04]  /*19e0*/  @!P1 SHF.L.U32 R5, R5, 0x1, RZ ;  /* 0x0000000105059819 */ /* 0x000fc800000006ff */
[----:B------:R-:W-:Y:S01]  /*19f0*/  LOP3.LUT R5, R5, 0x80000000, R0, 0xf8, !PT ;  /* 0x8000000005057812 */ /* 0x000fe200078ef800 */
[----:B------:R-:W-:Y:S06]  /*1a00*/  BRA `(.L_x_34) ;  /* 0x0000000000047947 */ /* 0x000fec0003800000 */
.L_x_35:
[----:B------:R0:W1:Y:S02]  /*1a10*/  MUFU.RCP R5, R0 ;  /* 0x0000000000057308 */ /* 0x0000640000001000 */
.L_x_34:
[----:B------:R-:W-:-:S04]  /*1a20*/  HFMA2 R7, -RZ, RZ, 0, 0 ;  /* 0x00000000ff077431 */ /* 0x000fc800000001ff */
[----:B0123--:R-:W-:Y:S05]  /*1a30*/  RET.REL.NODEC R6 `(_Z16gpu_naive_kernelPdS_S_S_PiS_iS0_ddS_S0_) ;  /* 0xffffffe406707950 */ /* 0x00ffea0003c3ffff */
.L_x_36:
        /* <DEDUP_REMOVED lines=12> */
.L_x_37:


//--------------------- .nv.shared.reserved.0     --------------------------
	.section	.nv.shared.reserved.0,"aw",@nobits
	.weak		__nv_reservedSMEM_offset_0_alias
	.size		__nv_reservedSMEM_offset_0_alias, 0, 64
	.other		__nv_reservedSMEM_offset_0_alias,@"STO_CUDA_RESERVED_SHARED STV_DEFAULT"
__nv_reservedSMEM_offset_0_alias:
	.zero		0
	.zero		64


//--------------------- .nv.shared._Z16gpu_naive_kernelPdS_S_S_PiS_iS0_ddS_S0_ --------------------------
	.section	.nv.shared._Z16gpu_naive_kernelPdS_S_S_PiS_iS0_ddS_S0_,"aw",@nobits
	.sectionflags	@""
	.align	4
.nv.shared._Z16gpu_naive_kernelPdS_S_S_PiS_iS0_ddS_S0_:
	.zero		1028


//--------------------- .nv.constant0._Z19gpu_improved_kernelPdS_S_S_PiS_iS0_ddS_S0_ --------------------------
	.section	.nv.constant0._Z19gpu_improved_kernelPdS_S_S_PiS_iS0_ddS_S0_,"a",@progbits
	.sectionflags	@""
	.align	4
.nv.constant0._Z19gpu_improved_kernelPdS_S_S_PiS_iS0_ddS_S0_:
	.zero		992


//--------------------- .nv.constant0._Z16gpu_naive_kernelPdS_S_S_PiS_iS0_ddS_S0_ --------------------------
	.section	.nv.constant0._Z16gpu_naive_kernelPdS_S_S_PiS_iS0_ddS_S0_,"a",@progbits
	.sectionflags	@""
	.align	4
.nv.constant0._Z16gpu_naive_kernelPdS_S_S_PiS_iS0_ddS_S0_:
	.zero		992


//--------------------- SYMBOLS --------------------------

	.type		.nv.reservedSmem.offset0,@object
	.size		.nv.reservedSmem.offset0,0x4
	.type		.nv.reservedSmem.cap,@object
	.size		.nv.reservedSmem.cap,0x4
